//
// Generated by NVIDIA NVVM Compiler
//
// Compiler Build ID: CL-36424714
// Cuda compilation tools, release 13.0, V13.0.88
// Based on NVVM 20.0.0
//

.version 9.0
.target sm_100
.address_size 64

	// .globl	_Z8subtractIfEvPPT_S2_S2_i
// _ZZ8subtractIfEvPPT_S2_S2_iE3myA has been demoted
// _ZZ8subtractIfEvPPT_S2_S2_iE3myB has been demoted
// _ZZ8subtractIfEvPPT_S2_S2_iE3myC has been demoted
// _ZZ8subtractIdEvPPT_S2_S2_iE3myA has been demoted
// _ZZ8subtractIdEvPPT_S2_S2_iE3myB has been demoted
// _ZZ8subtractIdEvPPT_S2_S2_iE3myC has been demoted
// _ZZ7convertIdfEvPPT_PPT0_iE5mysrc has been demoted
// _ZZ7convertIdfEvPPT_PPT0_iE6mydest has been demoted
// _ZZ7convertIfdEvPPT_PPT0_iE5mysrc has been demoted
// _ZZ7convertIfdEvPPT_PPT0_iE6mydest has been demoted
// _ZZ7convertIddEvPPT_PPT0_iE5mysrc has been demoted
// _ZZ7convertIddEvPPT_PPT0_iE6mydest has been demoted
// _ZZ15convert_complexI7double2d6float2EvPPT_PPT1_iE5mysrc has been demoted
// _ZZ15convert_complexI7double2d6float2EvPPT_PPT1_iE6mydest has been demoted
// _ZZ15convert_complexI6float2f7double2EvPPT_PPT1_iE5mysrc has been demoted
// _ZZ15convert_complexI6float2f7double2EvPPT_PPT1_iE6mydest has been demoted
// _ZZ15convert_complexI7double2dS0_EvPPT_PPT1_iE5mysrc has been demoted
// _ZZ15convert_complexI7double2dS0_EvPPT_PPT1_iE6mydest has been demoted

.visible .entry _Z8subtractIfEvPPT_S2_S2_i(
	.param .u64 .ptr .align 1 _Z8subtractIfEvPPT_S2_S2_i_param_0,
	.param .u64 .ptr .align 1 _Z8subtractIfEvPPT_S2_S2_i_param_1,
	.param .u64 .ptr .align 1 _Z8subtractIfEvPPT_S2_S2_i_param_2,
	.param .u32 _Z8subtractIfEvPPT_S2_S2_i_param_3
)
{
	.reg .pred 	%p<3>;
	.reg .b32 	%r<7>;
	.reg .b32 	%f<4>;
	.reg .b64 	%rd<24>;
	// demoted variable
	.shared .align 8 .u64 _ZZ8subtractIfEvPPT_S2_S2_iE3myA;
	// demoted variable
	.shared .align 8 .u64 _ZZ8subtractIfEvPPT_S2_S2_iE3myB;
	// demoted variable
	.shared .align 8 .u64 _ZZ8subtractIfEvPPT_S2_S2_iE3myC;
	ld.param.u64 	%rd1, [_Z8subtractIfEvPPT_S2_S2_i_param_0];
	ld.param.u64 	%rd2, [_Z8subtractIfEvPPT_S2_S2_i_param_1];
	ld.param.u64 	%rd3, [_Z8subtractIfEvPPT_S2_S2_i_param_2];
	ld.param.u32 	%r3, [_Z8subtractIfEvPPT_S2_S2_i_param_3];
	mov.u32 	%r1, %tid.x;
	setp.ne.s32 	%p1, %r1, 0;
	@%p1 bra 	$L__BB0_2;
	cvta.to.global.u64 	%rd4, %rd2;
	cvta.to.global.u64 	%rd5, %rd3;
	cvta.to.global.u64 	%rd6, %rd1;
	mov.u32 	%r4, %ctaid.y;
	mul.wide.u32 	%rd7, %r4, 8;
	add.s64 	%rd8, %rd4, %rd7;
	ld.global.u64 	%rd9, [%rd8];
	st.shared.u64 	[_ZZ8subtractIfEvPPT_S2_S2_iE3myA], %rd9;
	add.s64 	%rd10, %rd5, %rd7;
	ld.global.u64 	%rd11, [%rd10];
	st.shared.u64 	[_ZZ8subtractIfEvPPT_S2_S2_iE3myB], %rd11;
	add.s64 	%rd12, %rd6, %rd7;
	ld.global.u64 	%rd13, [%rd12];
	st.shared.u64 	[_ZZ8subtractIfEvPPT_S2_S2_iE3myC], %rd13;
$L__BB0_2:
	bar.sync 	0;
	mov.u32 	%r5, %ctaid.x;
	shl.b32 	%r6, %r5, 8;
	add.s32 	%r2, %r6, %r1;
	setp.ge.s32 	%p2, %r2, %r3;
	@%p2 bra 	$L__BB0_4;
	ld.shared.u64 	%rd14, [_ZZ8subtractIfEvPPT_S2_S2_iE3myA];
	cvta.to.global.u64 	%rd15, %rd14;
	mul.wide.s32 	%rd16, %r2, 4;
	add.s64 	%rd17, %rd15, %rd16;
	ld.global.f32 	%f1, [%rd17];
	ld.shared.u64 	%rd18, [_ZZ8subtractIfEvPPT_S2_S2_iE3myB];
	cvta.to.global.u64 	%rd19, %rd18;
	add.s64 	%rd20, %rd19, %rd16;
	ld.global.f32 	%f2, [%rd20];
	sub.f32 	%f3, %f1, %f2;
	ld.shared.u64 	%rd21, [_ZZ8subtractIfEvPPT_S2_S2_iE3myC];
	cvta.to.global.u64 	%rd22, %rd21;
	add.s64 	%rd23, %rd22, %rd16;
	st.global.f32 	[%rd23], %f3;
$L__BB0_4:
	ret;

}
	// .globl	_Z8subtractIdEvPPT_S2_S2_i
.visible .entry _Z8subtractIdEvPPT_S2_S2_i(
	.param .u64 .ptr .align 1 _Z8subtractIdEvPPT_S2_S2_i_param_0,
	.param .u64 .ptr .align 1 _Z8subtractIdEvPPT_S2_S2_i_param_1,
	.param .u64 .ptr .align 1 _Z8subtractIdEvPPT_S2_S2_i_param_2,
	.param .u32 _Z8subtractIdEvPPT_S2_S2_i_param_3
)
{
	.reg .pred 	%p<3>;
	.reg .b32 	%r<7>;
	.reg .b64 	%rd<24>;
	.reg .b64 	%fd<4>;
	// demoted variable
	.shared .align 8 .u64 _ZZ8subtractIdEvPPT_S2_S2_iE3myA;
	// demoted variable
	.shared .align 8 .u64 _ZZ8subtractIdEvPPT_S2_S2_iE3myB;
	// demoted variable
	.shared .align 8 .u64 _ZZ8subtractIdEvPPT_S2_S2_iE3myC;
	ld.param.u64 	%rd1, [_Z8subtractIdEvPPT_S2_S2_i_param_0];
	ld.param.u64 	%rd2, [_Z8subtractIdEvPPT_S2_S2_i_param_1];
	ld.param.u64 	%rd3, [_Z8subtractIdEvPPT_S2_S2_i_param_2];
	ld.param.u32 	%r3, [_Z8subtractIdEvPPT_S2_S2_i_param_3];
	mov.u32 	%r1, %tid.x;
	setp.ne.s32 	%p1, %r1, 0;
	@%p1 bra 	$L__BB1_2;
	cvta.to.global.u64 	%rd4, %rd2;
	cvta.to.global.u64 	%rd5, %rd3;
	cvta.to.global.u64 	%rd6, %rd1;
	mov.u32 	%r4, %ctaid.y;
	mul.wide.u32 	%rd7, %r4, 8;
	add.s64 	%rd8, %rd4, %rd7;
	ld.global.u64 	%rd9, [%rd8];
	st.shared.u64 	[_ZZ8subtractIdEvPPT_S2_S2_iE3myA], %rd9;
	add.s64 	%rd10, %rd5, %rd7;
	ld.global.u64 	%rd11, [%rd10];
	st.shared.u64 	[_ZZ8subtractIdEvPPT_S2_S2_iE3myB], %rd11;
	add.s64 	%rd12, %rd6, %rd7;
	ld.global.u64 	%rd13, [%rd12];
	st.shared.u64 	[_ZZ8subtractIdEvPPT_S2_S2_iE3myC], %rd13;
$L__BB1_2:
	bar.sync 	0;
	mov.u32 	%r5, %ctaid.x;
	shl.b32 	%r6, %r5, 8;
	add.s32 	%r2, %r6, %r1;
	setp.ge.s32 	%p2, %r2, %r3;
	@%p2 bra 	$L__BB1_4;
	ld.shared.u64 	%rd14, [_ZZ8subtractIdEvPPT_S2_S2_iE3myA];
	cvta.to.global.u64 	%rd15, %rd14;
	mul.wide.s32 	%rd16, %r2, 8;
	add.s64 	%rd17, %rd15, %rd16;
	ld.global.f64 	%fd1, [%rd17];
	ld.shared.u64 	%rd18, [_ZZ8subtractIdEvPPT_S2_S2_iE3myB];
	cvta.to.global.u64 	%rd19, %rd18;
	add.s64 	%rd20, %rd19, %rd16;
	ld.global.f64 	%fd2, [%rd20];
	sub.f64 	%fd3, %fd1, %fd2;
	ld.shared.u64 	%rd21, [_ZZ8subtractIdEvPPT_S2_S2_iE3myC];
	cvta.to.global.u64 	%rd22, %rd21;
	add.s64 	%rd23, %rd22, %rd16;
	st.global.f64 	[%rd23], %fd3;
$L__BB1_4:
	ret;

}
	// .globl	_Z7convertIdfEvPPT_PPT0_i
.visible .entry _Z7convertIdfEvPPT_PPT0_i(
	.param .u64 .ptr .align 1 _Z7convertIdfEvPPT_PPT0_i_param_0,
	.param .u64 .ptr .align 1 _Z7convertIdfEvPPT_PPT0_i_param_1,
	.param .u32 _Z7convertIdfEvPPT_PPT0_i_param_2
)
{
	.reg .pred 	%p<3>;
	.reg .b32 	%r<7>;
	.reg .b32 	%f<2>;
	.reg .b64 	%rd<18>;
	.reg .b64 	%fd<2>;
	// demoted variable
	.shared .align 8 .u64 _ZZ7convertIdfEvPPT_PPT0_iE5mysrc;
	// demoted variable
	.shared .align 8 .u64 _ZZ7convertIdfEvPPT_PPT0_iE6mydest;
	ld.param.u64 	%rd1, [_Z7convertIdfEvPPT_PPT0_i_param_0];
	ld.param.u64 	%rd2, [_Z7convertIdfEvPPT_PPT0_i_param_1];
	ld.param.u32 	%r3, [_Z7convertIdfEvPPT_PPT0_i_param_2];
	mov.u32 	%r1, %tid.x;
	setp.ne.s32 	%p1, %r1, 0;
	@%p1 bra 	$L__BB2_2;
	cvta.to.global.u64 	%rd3, %rd2;
	cvta.to.global.u64 	%rd4, %rd1;
	mov.u32 	%r4, %ctaid.y;
	mul.wide.u32 	%rd5, %r4, 8;
	add.s64 	%rd6, %rd3, %rd5;
	ld.global.u64 	%rd7, [%rd6];
	st.shared.u64 	[_ZZ7convertIdfEvPPT_PPT0_iE5mysrc], %rd7;
	add.s64 	%rd8, %rd4, %rd5;
	ld.global.u64 	%rd9, [%rd8];
	st.shared.u64 	[_ZZ7convertIdfEvPPT_PPT0_iE6mydest], %rd9;
$L__BB2_2:
	bar.sync 	0;
	mov.u32 	%r5, %ctaid.x;
	shl.b32 	%r6, %r5, 8;
	add.s32 	%r2, %r6, %r1;
	setp.ge.s32 	%p2, %r2, %r3;
	@%p2 bra 	$L__BB2_4;
	ld.shared.u64 	%rd10, [_ZZ7convertIdfEvPPT_PPT0_iE5mysrc];
	cvta.to.global.u64 	%rd11, %rd10;
	mul.wide.s32 	%rd12, %r2, 4;
	add.s64 	%rd13, %rd11, %rd12;
	ld.global.f32 	%f1, [%rd13];
	cvt.f64.f32 	%fd1, %f1;
	ld.shared.u64 	%rd14, [_ZZ7convertIdfEvPPT_PPT0_iE6mydest];
	cvta.to.global.u64 	%rd15, %rd14;
	mul.wide.s32 	%rd16, %r2, 8;
	add.s64 	%rd17, %rd15, %rd16;
	st.global.f64 	[%rd17], %fd1;
$L__BB2_4:
	ret;

}
	// .globl	_Z7convertIfdEvPPT_PPT0_i
.visible .entry _Z7convertIfdEvPPT_PPT0_i(
	.param .u64 .ptr .align 1 _Z7convertIfdEvPPT_PPT0_i_param_0,
	.param .u64 .ptr .align 1 _Z7convertIfdEvPPT_PPT0_i_param_1,
	.param .u32 _Z7convertIfdEvPPT_PPT0_i_param_2
)
{
	.reg .pred 	%p<3>;
	.reg .b32 	%r<7>;
	.reg .b32 	%f<2>;
	.reg .b64 	%rd<18>;
	.reg .b64 	%fd<2>;
	// demoted variable
	.shared .align 8 .u64 _ZZ7convertIfdEvPPT_PPT0_iE5mysrc;
	// demoted variable
	.shared .align 8 .u64 _ZZ7convertIfdEvPPT_PPT0_iE6mydest;
	ld.param.u64 	%rd1, [_Z7convertIfdEvPPT_PPT0_i_param_0];
	ld.param.u64 	%rd2, [_Z7convertIfdEvPPT_PPT0_i_param_1];
	ld.param.u32 	%r3, [_Z7convertIfdEvPPT_PPT0_i_param_2];
	mov.u32 	%r1, %tid.x;
	setp.ne.s32 	%p1, %r1, 0;
	@%p1 bra 	$L__BB3_2;
	cvta.to.global.u64 	%rd3, %rd2;
	cvta.to.global.u64 	%rd4, %rd1;
	mov.u32 	%r4, %ctaid.y;
	mul.wide.u32 	%rd5, %r4, 8;
	add.s64 	%rd6, %rd3, %rd5;
	ld.global.u64 	%rd7, [%rd6];
	st.shared.u64 	[_ZZ7convertIfdEvPPT_PPT0_iE5mysrc], %rd7;
	add.s64 	%rd8, %rd4, %rd5;
	ld.global.u64 	%rd9, [%rd8];
	st.shared.u64 	[_ZZ7convertIfdEvPPT_PPT0_iE6mydest], %rd9;
$L__BB3_2:
	bar.sync 	0;
	mov.u32 	%r5, %ctaid.x;
	shl.b32 	%r6, %r5, 8;
	add.s32 	%r2, %r6, %r1;
	setp.ge.s32 	%p2, %r2, %r3;
	@%p2 bra 	$L__BB3_4;
	ld.shared.u64 	%rd10, [_ZZ7convertIfdEvPPT_PPT0_iE5mysrc];
	cvta.to.global.u64 	%rd11, %rd10;
	mul.wide.s32 	%rd12, %r2, 8;
	add.s64 	%rd13, %rd11, %rd12;
	ld.global.f64 	%fd1, [%rd13];
	cvt.rn.f32.f64 	%f1, %fd1;
	ld.shared.u64 	%rd14, [_ZZ7convertIfdEvPPT_PPT0_iE6mydest];
	cvta.to.global.u64 	%rd15, %rd14;
	mul.wide.s32 	%rd16, %r2, 4;
	add.s64 	%rd17, %rd15, %rd16;
	st.global.f32 	[%rd17], %f1;
$L__BB3_4:
	ret;

}
	// .globl	_Z7convertIddEvPPT_PPT0_i
.visible .entry _Z7convertIddEvPPT_PPT0_i(
	.param .u64 .ptr .align 1 _Z7convertIddEvPPT_PPT0_i_param_0,
	.param .u64 .ptr .align 1 _Z7convertIddEvPPT_PPT0_i_param_1,
	.param .u32 _Z7convertIddEvPPT_PPT0_i_param_2
)
{
	.reg .pred 	%p<3>;
	.reg .b32 	%r<7>;
	.reg .b64 	%rd<17>;
	.reg .b64 	%fd<2>;
	// demoted variable
	.shared .align 8 .u64 _ZZ7convertIddEvPPT_PPT0_iE5mysrc;
	// demoted variable
	.shared .align 8 .u64 _ZZ7convertIddEvPPT_PPT0_iE6mydest;
	ld.param.u64 	%rd1, [_Z7convertIddEvPPT_PPT0_i_param_0];
	ld.param.u64 	%rd2, [_Z7convertIddEvPPT_PPT0_i_param_1];
	ld.param.u32 	%r3, [_Z7convertIddEvPPT_PPT0_i_param_2];
	mov.u32 	%r1, %tid.x;
	setp.ne.s32 	%p1, %r1, 0;
	@%p1 bra 	$L__BB4_2;
	cvta.to.global.u64 	%rd3, %rd2;
	cvta.to.global.u64 	%rd4, %rd1;
	mov.u32 	%r4, %ctaid.y;
	mul.wide.u32 	%rd5, %r4, 8;
	add.s64 	%rd6, %rd3, %rd5;
	ld.global.u64 	%rd7, [%rd6];
	st.shared.u64 	[_ZZ7convertIddEvPPT_PPT0_iE5mysrc], %rd7;
	add.s64 	%rd8, %rd4, %rd5;
	ld.global.u64 	%rd9, [%rd8];
	st.shared.u64 	[_ZZ7convertIddEvPPT_PPT0_iE6mydest], %rd9;
$L__BB4_2:
	bar.sync 	0;
	mov.u32 	%r5, %ctaid.x;
	shl.b32 	%r6, %r5, 8;
	add.s32 	%r2, %r6, %r1;
	setp.ge.s32 	%p2, %r2, %r3;
	@%p2 bra 	$L__BB4_4;
	ld.shared.u64 	%rd10, [_ZZ7convertIddEvPPT_PPT0_iE5mysrc];
	cvta.to.global.u64 	%rd11, %rd10;
	mul.wide.s32 	%rd12, %r2, 8;
	add.s64 	%rd13, %rd11, %rd12;
	ld.global.f64 	%fd1, [%rd13];
	ld.shared.u64 	%rd14, [_ZZ7convertIddEvPPT_PPT0_iE6mydest];
	cvta.to.global.u64 	%rd15, %rd14;
	add.s64 	%rd16, %rd15, %rd12;
	st.global.f64 	[%rd16], %fd1;
$L__BB4_4:
	ret;

}
	// .globl	_Z15convert_complexI7double2d6float2EvPPT_PPT1_i
.visible .entry _Z15convert_complexI7double2d6float2EvPPT_PPT1_i(
	.param .u64 .ptr .align 1 _Z15convert_complexI7double2d6float2EvPPT_PPT1_i_param_0,
	.param .u64 .ptr .align 1 _Z15convert_complexI7double2d6float2EvPPT_PPT1_i_param_1,
	.param .u32 _Z15convert_complexI7double2d6float2EvPPT_PPT1_i_param_2
)
{
	.reg .pred 	%p<3>;
	.reg .b32 	%r<7>;
	.reg .b32 	%f<3>;
	.reg .b64 	%rd<18>;
	.reg .b64 	%fd<3>;
	// demoted variable
	.shared .align 8 .u64 _ZZ15convert_complexI7double2d6float2EvPPT_PPT1_iE5mysrc;
	// demoted variable
	.shared .align 8 .u64 _ZZ15convert_complexI7double2d6float2EvPPT_PPT1_iE6mydest;
	ld.param.u64 	%rd1, [_Z15convert_complexI7double2d6float2EvPPT_PPT1_i_param_0];
	ld.param.u64 	%rd2, [_Z15convert_complexI7double2d6float2EvPPT_PPT1_i_param_1];
	ld.param.u32 	%r3, [_Z15convert_complexI7double2d6float2EvPPT_PPT1_i_param_2];
	mov.u32 	%r1, %tid.x;
	setp.ne.s32 	%p1, %r1, 0;
	@%p1 bra 	$L__BB5_2;
	cvta.to.global.u64 	%rd3, %rd2;
	cvta.to.global.u64 	%rd4, %rd1;
	mov.u32 	%r4, %ctaid.y;
	mul.wide.u32 	%rd5, %r4, 8;
	add.s64 	%rd6, %rd3, %rd5;
	ld.global.u64 	%rd7, [%rd6];
	st.shared.u64 	[_ZZ15convert_complexI7double2d6float2EvPPT_PPT1_iE5mysrc], %rd7;
	add.s64 	%rd8, %rd4, %rd5;
	ld.global.u64 	%rd9, [%rd8];
	st.shared.u64 	[_ZZ15convert_complexI7double2d6float2EvPPT_PPT1_iE6mydest], %rd9;
$L__BB5_2:
	bar.sync 	0;
	mov.u32 	%r5, %ctaid.x;
	shl.b32 	%r6, %r5, 8;
	add.s32 	%r2, %r6, %r1;
	setp.ge.s32 	%p2, %r2, %r3;
	@%p2 bra 	$L__BB5_4;
	ld.shared.u64 	%rd10, [_ZZ15convert_complexI7double2d6float2EvPPT_PPT1_iE5mysrc];
	cvta.to.global.u64 	%rd11, %rd10;
	mul.wide.s32 	%rd12, %r2, 8;
	add.s64 	%rd13, %rd11, %rd12;
	ld.global.f32 	%f1, [%rd13];
	cvt.f64.f32 	%fd1, %f1;
	ld.shared.u64 	%rd14, [_ZZ15convert_complexI7double2d6float2EvPPT_PPT1_iE6mydest];
	cvta.to.global.u64 	%rd15, %rd14;
	mul.wide.s32 	%rd16, %r2, 16;
	add.s64 	%rd17, %rd15, %rd16;
	st.global.f64 	[%rd17], %fd1;
	ld.global.f32 	%f2, [%rd13+4];
	cvt.f64.f32 	%fd2, %f2;
	st.global.f64 	[%rd17+8], %fd2;
$L__BB5_4:
	ret;

}
	// .globl	_Z15convert_complexI6float2f7double2EvPPT_PPT1_i
.visible .entry _Z15convert_complexI6float2f7double2EvPPT_PPT1_i(
	.param .u64 .ptr .align 1 _Z15convert_complexI6float2f7double2EvPPT_PPT1_i_param_0,
	.param .u64 .ptr .align 1 _Z15convert_complexI6float2f7double2EvPPT_PPT1_i_param_1,
	.param .u32 _Z15convert_complexI6float2f7double2EvPPT_PPT1_i_param_2
)
{
	.reg .pred 	%p<3>;
	.reg .b32 	%r<7>;
	.reg .b32 	%f<3>;
	.reg .b64 	%rd<18>;
	.reg .b64 	%fd<3>;
	// demoted variable
	.shared .align 8 .u64 _ZZ15convert_complexI6float2f7double2EvPPT_PPT1_iE5mysrc;
	// demoted variable
	.shared .align 8 .u64 _ZZ15convert_complexI6float2f7double2EvPPT_PPT1_iE6mydest;
	ld.param.u64 	%rd1, [_Z15convert_complexI6float2f7double2EvPPT_PPT1_i_param_0];
	ld.param.u64 	%rd2, [_Z15convert_complexI6float2f7double2EvPPT_PPT1_i_param_1];
	ld.param.u32 	%r3, [_Z15convert_complexI6float2f7double2EvPPT_PPT1_i_param_2];
	mov.u32 	%r1, %tid.x;
	setp.ne.s32 	%p1, %r1, 0;
	@%p1 bra 	$L__BB6_2;
	cvta.to.global.u64 	%rd3, %rd2;
	cvta.to.global.u64 	%rd4, %rd1;
	mov.u32 	%r4, %ctaid.y;
	mul.wide.u32 	%rd5, %r4, 8;
	add.s64 	%rd6, %rd3, %rd5;
	ld.global.u64 	%rd7, [%rd6];
	st.shared.u64 	[_ZZ15convert_complexI6float2f7double2EvPPT_PPT1_iE5mysrc], %rd7;
	add.s64 	%rd8, %rd4, %rd5;
	ld.global.u64 	%rd9, [%rd8];
	st.shared.u64 	[_ZZ15convert_complexI6float2f7double2EvPPT_PPT1_iE6mydest], %rd9;
$L__BB6_2:
	bar.sync 	0;
	mov.u32 	%r5, %ctaid.x;
	shl.b32 	%r6, %r5, 8;
	add.s32 	%r2, %r6, %r1;
	setp.ge.s32 	%p2, %r2, %r3;
	@%p2 bra 	$L__BB6_4;
	ld.shared.u64 	%rd10, [_ZZ15convert_complexI6float2f7double2EvPPT_PPT1_iE5mysrc];
	cvta.to.global.u64 	%rd11, %rd10;
	mul.wide.s32 	%rd12, %r2, 16;
	add.s64 	%rd13, %rd11, %rd12;
	ld.global.f64 	%fd1, [%rd13];
	cvt.rn.f32.f64 	%f1, %fd1;
	ld.shared.u64 	%rd14, [_ZZ15convert_complexI6float2f7double2EvPPT_PPT1_iE6mydest];
	cvta.to.global.u64 	%rd15, %rd14;
	mul.wide.s32 	%rd16, %r2, 8;
	add.s64 	%rd17, %rd15, %rd16;
	st.global.f32 	[%rd17], %f1;
	ld.global.f64 	%fd2, [%rd13+8];
	cvt.rn.f32.f64 	%f2, %fd2;
	st.global.f32 	[%rd17+4], %f2;
$L__BB6_4:
	ret;

}
	// .globl	_Z15convert_complexI7double2dS0_EvPPT_PPT1_i
.visible .entry _Z15convert_complexI7double2dS0_EvPPT_PPT1_i(
	.param .u64 .ptr .align 1 _Z15convert_complexI7double2dS0_EvPPT_PPT1_i_param_0,
	.param .u64 .ptr .align 1 _Z15convert_complexI7double2dS0_EvPPT_PPT1_i_param_1,
	.param .u32 _Z15convert_complexI7double2dS0_EvPPT_PPT1_i_param_2
)
{
	.reg .pred 	%p<3>;
	.reg .b32 	%r<7>;
	.reg .b64 	%rd<17>;
	.reg .b64 	%fd<3>;
	// demoted variable
	.shared .align 8 .u64 _ZZ15convert_complexI7double2dS0_EvPPT_PPT1_iE5mysrc;
	// demoted variable
	.shared .align 8 .u64 _ZZ15convert_complexI7double2dS0_EvPPT_PPT1_iE6mydest;
	ld.param.u64 	%rd1, [_Z15convert_complexI7double2dS0_EvPPT_PPT1_i_param_0];
	ld.param.u64 	%rd2, [_Z15convert_complexI7double2dS0_EvPPT_PPT1_i_param_1];
	ld.param.u32 	%r3, [_Z15convert_complexI7double2dS0_EvPPT_PPT1_i_param_2];
	mov.u32 	%r1, %tid.x;
	setp.ne.s32 	%p1, %r1, 0;
	@%p1 bra 	$L__BB7_2;
	cvta.to.global.u64 	%rd3, %rd2;
	cvta.to.global.u64 	%rd4, %rd1;
	mov.u32 	%r4, %ctaid.y;
	mul.wide.u32 	%rd5, %r4, 8;
	add.s64 	%rd6, %rd3, %rd5;
	ld.global.u64 	%rd7, [%rd6];
	st.shared.u64 	[_ZZ15convert_complexI7double2dS0_EvPPT_PPT1_iE5mysrc], %rd7;
	add.s64 	%rd8, %rd4, %rd5;
	ld.global.u64 	%rd9, [%rd8];
	st.shared.u64 	[_ZZ15convert_complexI7double2dS0_EvPPT_PPT1_iE6mydest], %rd9;
$L__BB7_2:
	bar.sync 	0;
	mov.u32 	%r5, %ctaid.x;
	shl.b32 	%r6, %r5, 8;
	add.s32 	%r2, %r6, %r1;
	setp.ge.s32 	%p2, %r2, %r3;
	@%p2 bra 	$L__BB7_4;
	ld.shared.u64 	%rd10, [_ZZ15convert_complexI7double2dS0_EvPPT_PPT1_iE5mysrc];
	cvta.to.global.u64 	%rd11, %rd10;
	mul.wide.s32 	%rd12, %r2, 16;
	add.s64 	%rd13, %rd11, %rd12;
	ld.global.v2.f64 	{%fd1, %fd2}, [%rd13];
	ld.shared.u64 	%rd14, [_ZZ15convert_complexI7double2dS0_EvPPT_PPT1_iE6mydest];
	cvta.to.global.u64 	%rd15, %rd14;
	add.s64 	%rd16, %rd15, %rd12;
	st.global.v2.f64 	[%rd16], {%fd1, %fd2};
$L__BB7_4:
	ret;

}


// ===== COMPILED SASS (sm_100) =====

	.target	sm_100

	.elftype	@"ET_EXEC"


//--------------------- .note.nv.tkinfo           --------------------------
	.section	.note.nv.tkinfo,"",@"SHT_NOTE"
	.sectionflags	@"SHF_NOTE_NV_TKINFO"
	.tkinfo
        /*0018*/ 	.word	0x00000002
        /*0030*/ 	.string	""
        /*0030*/ 	.string	"ptxas"
        /*0030*/ 	.string	"Cuda compilation tools, release 13.0, V13.0.88"
        /*0030*/ 	.string	"Build cuda_13.0.r13.0/compiler.36424714_0"
        /*0030*/ 	.string	"-arch sm_100 -m 64 "



//--------------------- .note.nv.cuinfo           --------------------------
	.section	.note.nv.cuinfo,"",@"SHT_NOTE"
	.sectionflags	@"SHF_NOTE_NV_CUINFO"
        /*0018*/ 	.short	0x0002
        /*001a*/ 	.short	0x0064
        /*001c*/ 	.short	0x0082
	.zero		2


//--------------------- .nv.info                  --------------------------
	.section	.nv.info,"",@"SHT_CUDA_INFO"
	.align	4


	//----- nvinfo : EIATTR_REGCOUNT
	.align		4
        /*0000*/ 	.byte	0x04, 0x2f
        /*0002*/ 	.short	(.L_1 - .L_0)
	.align		4
.L_0:
        /*0004*/ 	.word	index@(_Z8subtractIfEvPPT_S2_S2_i)
        /*0008*/ 	.word	0x0000000e


	//----- nvinfo : EIATTR_FRAME_SIZE
	.align		4
.L_1:
        /*000c*/ 	.byte	0x04, 0x11
        /*000e*/ 	.short	(.L_3 - .L_2)
	.align		4
.L_2:
        /*0010*/ 	.word	index@(_Z8subtractIfEvPPT_S2_S2_i)
        /*0014*/ 	.word	0x00000000


	//----- nvinfo : EIATTR_REGCOUNT
	.align		4
.L_3:
        /*0018*/ 	.byte	0x04, 0x2f
        /*001a*/ 	.short	(.L_5 - .L_4)
	.align		4
.L_4:
        /*001c*/ 	.word	index@(_Z8subtractIdEvPPT_S2_S2_i)
        /*0020*/ 	.word	0x0000000e


	//----- nvinfo : EIATTR_FRAME_SIZE
	.align		4
.L_5:
        /*0024*/ 	.byte	0x04, 0x11
        /*0026*/ 	.short	(.L_7 - .L_6)
	.align		4
.L_6:
        /*0028*/ 	.word	index@(_Z8subtractIdEvPPT_S2_S2_i)
        /*002c*/ 	.word	0x00000000


	//----- nvinfo : EIATTR_REGCOUNT
	.align		4
.L_7:
        /*0030*/ 	.byte	0x04, 0x2f
        /*0032*/ 	.short	(.L_9 - .L_8)
	.align		4
.L_8:
        /*0034*/ 	.word	index@(_Z7convertIdfEvPPT_PPT0_i)
        /*0038*/ 	.word	0x0000000c


	//----- nvinfo : EIATTR_FRAME_SIZE
	.align		4
.L_9:
        /*003c*/ 	.byte	0x04, 0x11
        /*003e*/ 	.short	(.L_11 - .L_10)
	.align		4
.L_10:
        /*0040*/ 	.word	index@(_Z7convertIdfEvPPT_PPT0_i)
        /*0044*/ 	.word	0x00000000


	//----- nvinfo : EIATTR_REGCOUNT
	.align		4
.L_11:
        /*0048*/ 	.byte	0x04, 0x2f
        /*004a*/ 	.short	(.L_13 - .L_12)
	.align		4
.L_12:
        /*004c*/ 	.word	index@(_Z7convertIfdEvPPT_PPT0_i)
        /*0050*/ 	.word	0x0000000c


	//----- nvinfo : EIATTR_FRAME_SIZE
	.align		4
.L_13:
        /*0054*/ 	.byte	0x04, 0x11
        /*0056*/ 	.short	(.L_15 - .L_14)
	.align		4
.L_14:
        /*0058*/ 	.word	index@(_Z7convertIfdEvPPT_PPT0_i)
        /*005c*/ 	.word	0x00000000


	//----- nvinfo : EIATTR_REGCOUNT
	.align		4
.L_15:
        /*0060*/ 	.byte	0x04, 0x2f
        /*0062*/ 	.short	(.L_17 - .L_16)
	.align		4
.L_16:
        /*0064*/ 	.word	index@(_Z7convertIddEvPPT_PPT0_i)
        /*0068*/ 	.word	0x0000000c


	//----- nvinfo : EIATTR_FRAME_SIZE
	.align		4
.L_17:
        /*006c*/ 	.byte	0x04, 0x11
        /*006e*/ 	.short	(.L_19 - .L_18)
	.align		4
.L_18:
        /*0070*/ 	.word	index@(_Z7convertIddEvPPT_PPT0_i)
        /*0074*/ 	.word	0x00000000


	//----- nvinfo : EIATTR_REGCOUNT
	.align		4
.L_19:
        /*0078*/ 	.byte	0x04, 0x2f
        /*007a*/ 	.short	(.L_21 - .L_20)
	.align		4
.L_20:
        /*007c*/ 	.word	index@(_Z15convert_complexI7double2d6float2EvPPT_PPT1_i)
        /*0080*/ 	.word	0x0000000c


	//----- nvinfo : EIATTR_FRAME_SIZE
	.align		4
.L_21:
        /*0084*/ 	.byte	0x04, 0x11
        /*0086*/ 	.short	(.L_23 - .L_22)
	.align		4
.L_22:
        /*0088*/ 	.word	index@(_Z15convert_complexI7double2d6float2EvPPT_PPT1_i)
        /*008c*/ 	.word	0x00000000


	//----- nvinfo : EIATTR_REGCOUNT
	.align		4
.L_23:
        /*0090*/ 	.byte	0x04, 0x2f
        /*0092*/ 	.short	(.L_25 - .L_24)
	.align		4
.L_24:
        /*0094*/ 	.word	index@(_Z15convert_complexI6float2f7double2EvPPT_PPT1_i)
        /*0098*/ 	.word	0x0000000c


	//----- nvinfo : EIATTR_FRAME_SIZE
	.align		4
.L_25:
        /*009c*/ 	.byte	0x04, 0x11
        /*009e*/ 	.short	(.L_27 - .L_26)
	.align		4
.L_26:
        /*00a0*/ 	.word	index@(_Z15convert_complexI6float2f7double2EvPPT_PPT1_i)
        /*00a4*/ 	.word	0x00000000


	//----- nvinfo : EIATTR_REGCOUNT
	.align		4
.L_27:
        /*00a8*/ 	.byte	0x04, 0x2f
        /*00aa*/ 	.short	(.L_29 - .L_28)
	.align		4
.L_28:
        /*00ac*/ 	.word	index@(_Z15convert_complexI7double2dS0_EvPPT_PPT1_i)
        /*00b0*/ 	.word	0x00000010


	//----- nvinfo : EIATTR_FRAME_SIZE
	.align		4
.L_29:
        /*00b4*/ 	.byte	0x04, 0x11
        /*00b6*/ 	.short	(.L_31 - .L_30)
	.align		4
.L_30:
        /*00b8*/ 	.word	index@(_Z15convert_complexI7double2dS0_EvPPT_PPT1_i)
        /*00bc*/ 	.word	0x00000000


	//----- nvinfo : EIATTR_MIN_STACK_SIZE
	.align		4
.L_31:
        /*00c0*/ 	.byte	0x04, 0x12
        /*00c2*/ 	.short	(.L_33 - .L_32)
	.align		4
.L_32:
        /*00c4*/ 	.word	index@(_Z15convert_complexI7double2dS0_EvPPT_PPT1_i)
        /*00c8*/ 	.word	0x00000000


	//----- nvinfo : EIATTR_MIN_STACK_SIZE
	.align		4
.L_33:
        /*00cc*/ 	.byte	0x04, 0x12
        /*00ce*/ 	.short	(.L_35 - .L_34)
	.align		4
.L_34:
        /*00d0*/ 	.word	index@(_Z15convert_complexI6float2f7double2EvPPT_PPT1_i)
        /*00d4*/ 	.word	0x00000000


	//----- nvinfo : EIATTR_MIN_STACK_SIZE
	.align		4
.L_35:
        /*00d8*/ 	.byte	0x04, 0x12
        /*00da*/ 	.short	(.L_37 - .L_36)
	.align		4
.L_36:
        /*00dc*/ 	.word	index@(_Z15convert_complexI7double2d6float2EvPPT_PPT1_i)
        /*00e0*/ 	.word	0x00000000


	//----- nvinfo : EIATTR_MIN_STACK_SIZE
	.align		4
.L_37:
        /*00e4*/ 	.byte	0x04, 0x12
        /*00e6*/ 	.short	(.L_39 - .L_38)
	.align		4
.L_38:
        /*00e8*/ 	.word	index@(_Z7convertIddEvPPT_PPT0_i)
        /*00ec*/ 	.word	0x00000000


	//----- nvinfo : EIATTR_MIN_STACK_SIZE
	.align		4
.L_39:
        /*00f0*/ 	.byte	0x04, 0x12
        /*00f2*/ 	.short	(.L_41 - .L_40)
	.align		4
.L_40:
        /*00f4*/ 	.word	index@(_Z7convertIfdEvPPT_PPT0_i)
        /*00f8*/ 	.word	0x00000000


	//----- nvinfo : EIATTR_MIN_STACK_SIZE
	.align		4
.L_41:
        /*00fc*/ 	.byte	0x04, 0x12
        /*00fe*/ 	.short	(.L_43 - .L_42)
	.align		4
.L_42:
        /*0100*/ 	.word	index@(_Z7convertIdfEvPPT_PPT0_i)
        /*0104*/ 	.word	0x00000000


	//----- nvinfo : EIATTR_MIN_STACK_SIZE
	.align		4
.L_43:
        /*0108*/ 	.byte	0x04, 0x12
        /*010a*/ 	.short	(.L_45 - .L_44)
	.align		4
.L_44:
        /*010c*/ 	.word	index@(_Z8subtractIdEvPPT_S2_S2_i)
        /*0110*/ 	.word	0x00000000


	//----- nvinfo : EIATTR_MIN_STACK_SIZE
	.align		4
.L_45:
        /*0114*/ 	.byte	0x04, 0x12
        /*0116*/ 	.short	(.L_47 - .L_46)
	.align		4
.L_46:
        /*0118*/ 	.word	index@(_Z8subtractIfEvPPT_S2_S2_i)
        /*011c*/ 	.word	0x00000000
.L_47:


//--------------------- .nv.compat                --------------------------
	.section	.nv.compat,"",@"SHT_CUDA_COMPAT_INFO"
	.align	4
        /*0000*/ 	.byte	0x02, 0x09, 0x00, 0x00, 0x02, 0x02, 0x01, 0x00, 0x02, 0x05, 0x05, 0x00, 0x03, 0x07, 0x01, 0x01
        /*0010*/ 	.byte	0x02, 0x03, 0x00, 0x00, 0x02, 0x06, 0x01, 0x00, 0x04, 0x0b, 0x08, 0x00, 0x01, 0x00, 0x00, 0x00
        /*0020*/ 	.byte	0x00, 0x00, 0x00, 0x00


//--------------------- .nv.info._Z15convert_complexI7double2dS0_EvPPT_PPT1_i --------------------------
	.section	.nv.info._Z15convert_complexI7double2dS0_EvPPT_PPT1_i,"",@"SHT_CUDA_INFO"
	.sectionflags	@""
	.align	4


	//----- nvinfo : EIATTR_CUDA_API_VERSION
	.align		4
        /*0000*/ 	.byte	0x04, 0x37
        /*0002*/ 	.short	(.L_49 - .L_48)
.L_48:
        /*0004*/ 	.word	0x00000082


	//----- nvinfo : EIATTR_KPARAM_INFO
	.align		4
.L_49:
        /*0008*/ 	.byte	0x04, 0x17
        /*000a*/ 	.short	(.L_51 - .L_50)
.L_50:
        /*000c*/ 	.word	0x00000000
        /*0010*/ 	.short	0x0002
        /*0012*/ 	.short	0x0010
        /*0014*/ 	.byte	0x00, 0xf0, 0x11, 0x00


	//----- nvinfo : EIATTR_KPARAM_INFO
	.align		4
.L_51:
        /*0018*/ 	.byte	0x04, 0x17
        /*001a*/ 	.short	(.L_53 - .L_52)
.L_52:
        /*001c*/ 	.word	0x00000000
        /*0020*/ 	.short	0x0001
        /*0022*/ 	.short	0x0008
        /*0024*/ 	.byte	0x00, 0xf5, 0x21, 0x00


	//----- nvinfo : EIATTR_KPARAM_INFO
	.align		4
.L_53:
        /*0028*/ 	.byte	0x04, 0x17
        /*002a*/ 	.short	(.L_55 - .L_54)
.L_54:
        /*002c*/ 	.word	0x00000000
        /*0030*/ 	.short	0x0000
        /*0032*/ 	.short	0x0000
        /*0034*/ 	.byte	0x00, 0xf5, 0x21, 0x00


	//----- nvinfo : EIATTR_SPARSE_MMA_MASK
	.align		4
.L_55:
        /*0038*/ 	.byte	0x03, 0x50
        /*003a*/ 	.short	0x0000


	//----- nvinfo : EIATTR_MAXREG_COUNT
	.align		4
        /*003c*/ 	.byte	0x03, 0x1b
        /*003e*/ 	.short	0x00ff


	//----- nvinfo : EIATTR_NUM_BARRIERS
	.align		4
        /*0040*/ 	.byte	0x02, 0x4c
        /*0042*/ 	.byte	0x01
	.zero		1


	//----- nvinfo : EIATTR_MERCURY_ISA_VERSION
	.align		4
        /*0044*/ 	.byte	0x03, 0x5f
        /*0046*/ 	.short	0x0101


	//----- nvinfo : EIATTR_VRC_CTA_INIT_COUNT
	.align		4
        /*0048*/ 	.byte	0x02, 0x4a
	.zero		1
	.zero		1


	//----- nvinfo : EIATTR_EXIT_INSTR_OFFSETS
	.align		4
        /*004c*/ 	.byte	0x04, 0x1c
        /*004e*/ 	.short	(.L_57 - .L_56)


	//   ....[0]....
.L_56:
        /*0050*/ 	.word	0x00000140


	//   ....[1]....
        /*0054*/ 	.word	0x000001d0


	//----- nvinfo : EIATTR_CBANK_PARAM_SIZE
	.align		4
.L_57:
        /*0058*/ 	.byte	0x03, 0x19
        /*005a*/ 	.short	0x0014


	//----- nvinfo : EIATTR_PARAM_CBANK
	.align		4
        /*005c*/ 	.byte	0x04, 0x0a
        /*005e*/ 	.short	(.L_59 - .L_58)
	.align		4
.L_58:
        /*0060*/ 	.word	index@(.nv.constant0._Z15convert_complexI7double2dS0_EvPPT_PPT1_i)
        /*0064*/ 	.short	0x0380
        /*0066*/ 	.short	0x0014


	//----- nvinfo : EIATTR_SW_WAR
	.align		4
.L_59:
        /*0068*/ 	.byte	0x04, 0x36
        /*006a*/ 	.short	(.L_61 - .L_60)
.L_60:
        /*006c*/ 	.word	0x00000008
.L_61:


//--------------------- .nv.info._Z15convert_complexI6float2f7double2EvPPT_PPT1_i --------------------------
	.section	.nv.info._Z15convert_complexI6float2f7double2EvPPT_PPT1_i,"",@"SHT_CUDA_INFO"
	.sectionflags	@""
	.align	4


	//----- nvinfo : EIATTR_CUDA_API_VERSION
	.align		4
        /*0000*/ 	.byte	0x04, 0x37
        /*0002*/ 	.short	(.L_63 - .L_62)
.L_62:
        /*0004*/ 	.word	0x00000082


	//----- nvinfo : EIATTR_KPARAM_INFO
	.align		4
.L_63:
        /*0008*/ 	.byte	0x04, 0x17
        /*000a*/ 	.short	(.L_65 - .L_64)
.L_64:
        /*000c*/ 	.word	0x00000000
        /*0010*/ 	.short	0x0002
        /*0012*/ 	.short	0x0010
        /*0014*/ 	.byte	0x00, 0xf0, 0x11, 0x00


	//----- nvinfo : EIATTR_KPARAM_INFO
	.align		4
.L_65:
        /*0018*/ 	.byte	0x04, 0x17
        /*001a*/ 	.short	(.L_67 - .L_66)
.L_66:
        /*001c*/ 	.word	0x00000000
        /*0020*/ 	.short	0x0001
        /*0022*/ 	.short	0x0008
        /*0024*/ 	.byte	0x00, 0xf5, 0x21, 0x00


	//----- nvinfo : EIATTR_KPARAM_INFO
	.align		4
.L_67:
        /*0028*/ 	.byte	0x04, 0x17
        /*002a*/ 	.short	(.L_69 - .L_68)
.L_68:
        /*002c*/ 	.word	0x00000000
        /*0030*/ 	.short	0x0000
        /*0032*/ 	.short	0x0000
        /*0034*/ 	.byte	0x00, 0xf5, 0x21, 0x00


	//----- nvinfo : EIATTR_SPARSE_MMA_MASK
	.align		4
.L_69:
        /*0038*/ 	.byte	0x03, 0x50
        /*003a*/ 	.short	0x0000


	//----- nvinfo : EIATTR_MAXREG_COUNT
	.align		4
        /*003c*/ 	.byte	0x03, 0x1b
        /*003e*/ 	.short	0x00ff


	//----- nvinfo : EIATTR_NUM_BARRIERS
	.align		4
        /*0040*/ 	.byte	0x02, 0x4c
        /*0042*/ 	.byte	0x01
	.zero		1


	//----- nvinfo : EIATTR_MERCURY_ISA_VERSION
	.align		4
        /*0044*/ 	.byte	0x03, 0x5f
        /*0046*/ 	.short	0x0101


	//----- nvinfo : EIATTR_VRC_CTA_INIT_COUNT
	.align		4
        /*0048*/ 	.byte	0x02, 0x4a
	.zero		1
	.zero		1


	//----- nvinfo : EIATTR_EXIT_INSTR_OFFSETS
	.align		4
        /*004c*/ 	.byte	0x04, 0x1c
        /*004e*/ 	.short	(.L_71 - .L_70)


	//   ....[0]....
.L_70:
        /*0050*/ 	.word	0x00000140


	//   ....[1]....
        /*0054*/ 	.word	0x00000210


	//----- nvinfo : EIATTR_CBANK_PARAM_SIZE
	.align		4
.L_71:
        /*0058*/ 	.byte	0x03, 0x19
        /*005a*/ 	.short	0x0014


	//----- nvinfo : EIATTR_PARAM_CBANK
	.align		4
        /*005c*/ 	.byte	0x04, 0x0a
        /*005e*/ 	.short	(.L_73 - .L_72)
	.align		4
.L_72:
        /*0060*/ 	.word	index@(.nv.constant0._Z15convert_complexI6float2f7double2EvPPT_PPT1_i)
        /*0064*/ 	.short	0x0380
        /*0066*/ 	.short	0x0014


	//----- nvinfo : EIATTR_SW_WAR
	.align		4
.L_73:
        /*0068*/ 	.byte	0x04, 0x36
        /*006a*/ 	.short	(.L_75 - .L_74)
.L_74:
        /*006c*/ 	.word	0x00000008
.L_75:


//--------------------- .nv.info._Z15convert_complexI7double2d6float2EvPPT_PPT1_i --------------------------
	.section	.nv.info._Z15convert_complexI7double2d6float2EvPPT_PPT1_i,"",@"SHT_CUDA_INFO"
	.sectionflags	@""
	.align	4


	//----- nvinfo : EIATTR_CUDA_API_VERSION
	.align		4
        /*0000*/ 	.byte	0x04, 0x37
        /*0002*/ 	.short	(.L_77 - .L_76)
.L_76:
        /*0004*/ 	.word	0x00000082


	//----- nvinfo : EIATTR_KPARAM_INFO
	.align		4
.L_77:
        /*0008*/ 	.byte	0x04, 0x17
        /*000a*/ 	.short	(.L_79 - .L_78)
.L_78:
        /*000c*/ 	.word	0x00000000
        /*0010*/ 	.short	0x0002
        /*0012*/ 	.short	0x0010
        /*0014*/ 	.byte	0x00, 0xf0, 0x11, 0x00


	//----- nvinfo : EIATTR_KPARAM_INFO
	.align		4
.L_79:
        /*0018*/ 	.byte	0x04, 0x17
        /*001a*/ 	.short	(.L_81 - .L_80)
.L_80:
        /*001c*/ 	.word	0x00000000
        /*0020*/ 	.short	0x0001
        /*0022*/ 	.short	0x0008
        /*0024*/ 	.byte	0x00, 0xf5, 0x21, 0x00


	//----- nvinfo : EIATTR_KPARAM_INFO
	.align		4
.L_81:
        /*0028*/ 	.byte	0x04, 0x17
        /*002a*/ 	.short	(.L_83 - .L_82)
.L_82:
        /*002c*/ 	.word	0x00000000
        /*0030*/ 	.short	0x0000
        /*0032*/ 	.short	0x0000
        /*0034*/ 	.byte	0x00, 0xf5, 0x21, 0x00


	//----- nvinfo : EIATTR_SPARSE_MMA_MASK
	.align		4
.L_83:
        /*0038*/ 	.byte	0x03, 0x50
        /*003a*/ 	.short	0x0000


	//----- nvinfo : EIATTR_MAXREG_COUNT
	.align		4
        /*003c*/ 	.byte	0x03, 0x1b
        /*003e*/ 	.short	0x00ff


	//----- nvinfo : EIATTR_NUM_BARRIERS
	.align		4
        /*0040*/ 	.byte	0x02, 0x4c
        /*0042*/ 	.byte	0x01
	.zero		1


	//----- nvinfo : EIATTR_MERCURY_ISA_VERSION
	.align		4
        /*0044*/ 	.byte	0x03, 0x5f
        /*0046*/ 	.short	0x0101


	//----- nvinfo : EIATTR_VRC_CTA_INIT_COUNT
	.align		4
        /*0048*/ 	.byte	0x02, 0x4a
	.zero		1
	.zero		1


	//----- nvinfo : EIATTR_EXIT_INSTR_OFFSETS
	.align		4
        /*004c*/ 	.byte	0x04, 0x1c
        /*004e*/ 	.short	(.L_85 - .L_84)


	//   ....[0]....
.L_84:
        /*0050*/ 	.word	0x00000140


	//   ....[1]....
        /*0054*/ 	.word	0x00000210


	//----- nvinfo : EIATTR_CBANK_PARAM_SIZE
	.align		4
.L_85:
        /*0058*/ 	.byte	0x03, 0x19
        /*005a*/ 	.short	0x0014


	//----- nvinfo : EIATTR_PARAM_CBANK
	.align		4
        /*005c*/ 	.byte	0x04, 0x0a
        /*005e*/ 	.short	(.L_87 - .L_86)
	.align		4
.L_86:
        /*0060*/ 	.word	index@(.nv.constant0._Z15convert_complexI7double2d6float2EvPPT_PPT1_i)
        /*0064*/ 	.short	0x0380
        /*0066*/ 	.short	0x0014


	//----- nvinfo : EIATTR_SW_WAR
	.align		4
.L_87:
        /*0068*/ 	.byte	0x04, 0x36
        /*006a*/ 	.short	(.L_89 - .L_88)
.L_88:
        /*006c*/ 	.word	0x00000008
.L_89:


//--------------------- .nv.info._Z7convertIddEvPPT_PPT0_i --------------------------
	.section	.nv.info._Z7convertIddEvPPT_PPT0_i,"",@"SHT_CUDA_INFO"
	.sectionflags	@""
	.align	4


	//----- nvinfo : EIATTR_CUDA_API_VERSION
	.align		4
        /*0000*/ 	.byte	0x04, 0x37
        /*0002*/ 	.short	(.L_91 - .L_90)
.L_90:
        /*0004*/ 	.word	0x00000082


	//----- nvinfo : EIATTR_KPARAM_INFO
	.align		4
.L_91:
        /*0008*/ 	.byte	0x04, 0x17
        /*000a*/ 	.short	(.L_93 - .L_92)
.L_92:
        /*000c*/ 	.word	0x00000000
        /*0010*/ 	.short	0x0002
        /*0012*/ 	.short	0x0010
        /*0014*/ 	.byte	0x00, 0xf0, 0x11, 0x00


	//----- nvinfo : EIATTR_KPARAM_INFO
	.align		4
.L_93:
        /*0018*/ 	.byte	0x04, 0x17
        /*001a*/ 	.short	(.L_95 - .L_94)
.L_94:
        /*001c*/ 	.word	0x00000000
        /*0020*/ 	.short	0x0001
        /*0022*/ 	.short	0x0008
        /*0024*/ 	.byte	0x00, 0xf5, 0x21, 0x00


	//----- nvinfo : EIATTR_KPARAM_INFO
	.align		4
.L_95:
        /*0028*/ 	.byte	0x04, 0x17
        /*002a*/ 	.short	(.L_97 - .L_96)
.L_96:
        /*002c*/ 	.word	0x00000000
        /*0030*/ 	.short	0x0000
        /*0032*/ 	.short	0x0000
        /*0034*/ 	.byte	0x00, 0xf5, 0x21, 0x00


	//----- nvinfo : EIATTR_SPARSE_MMA_MASK
	.align		4
.L_97:
        /*0038*/ 	.byte	0x03, 0x50
        /*003a*/ 	.short	0x0000


	//----- nvinfo : EIATTR_MAXREG_COUNT
	.align		4
        /*003c*/ 	.byte	0x03, 0x1b
        /*003e*/ 	.short	0x00ff


	//----- nvinfo : EIATTR_NUM_BARRIERS
	.align		4
        /*0040*/ 	.byte	0x02, 0x4c
        /*0042*/ 	.byte	0x01
	.zero		1


	//----- nvinfo : EIATTR_MERCURY_ISA_VERSION
	.align		4
        /*0044*/ 	.byte	0x03, 0x5f
        /*0046*/ 	.short	0x0101


	//----- nvinfo : EIATTR_VRC_CTA_INIT_COUNT
	.align		4
        /*0048*/ 	.byte	0x02, 0x4a
	.zero		1
	.zero		1


	//----- nvinfo : EIATTR_EXIT_INSTR_OFFSETS
	.align		4
        /*004c*/ 	.byte	0x04, 0x1c
        /*004e*/ 	.short	(.L_99 - .L_98)


	//   ....[0]....
.L_98:
        /*0050*/ 	.word	0x00000140


	//   ....[1]....
        /*0054*/ 	.word	0x000001d0


	//----- nvinfo : EIATTR_CBANK_PARAM_SIZE
	.align		4
.L_99:
        /*0058*/ 	.byte	0x03, 0x19
        /*005a*/ 	.short	0x0014


	//----- nvinfo : EIATTR_PARAM_CBANK
	.align		4
        /*005c*/ 	.byte	0x04, 0x0a
        /*005e*/ 	.short	(.L_101 - .L_100)
	.align		4
.L_100:
        /*0060*/ 	.word	index@(.nv.constant0._Z7convertIddEvPPT_PPT0_i)
        /*0064*/ 	.short	0x0380
        /*0066*/ 	.short	0x0014


	//----- nvinfo : EIATTR_SW_WAR
	.align		4
.L_101:
        /*0068*/ 	.byte	0x04, 0x36
        /*006a*/ 	.short	(.L_103 - .L_102)
.L_102:
        /*006c*/ 	.word	0x00000008
.L_103:


//--------------------- .nv.info._Z7convertIfdEvPPT_PPT0_i --------------------------
	.section	.nv.info._Z7convertIfdEvPPT_PPT0_i,"",@"SHT_CUDA_INFO"
	.sectionflags	@""
	.align	4


	//----- nvinfo : EIATTR_CUDA_API_VERSION
	.align		4
        /*0000*/ 	.byte	0x04, 0x37
        /*0002*/ 	.short	(.L_105 - .L_104)
.L_104:
        /*0004*/ 	.word	0x00000082


	//----- nvinfo : EIATTR_KPARAM_INFO
	.align		4
.L_105:
        /*0008*/ 	.byte	0x04, 0x17
        /*000a*/ 	.short	(.L_107 - .L_106)
.L_106:
        /*000c*/ 	.word	0x00000000
        /*0010*/ 	.short	0x0002
        /*0012*/ 	.short	0x0010
        /*0014*/ 	.byte	0x00, 0xf0, 0x11, 0x00


	//----- nvinfo : EIATTR_KPARAM_INFO
	.align		4
.L_107:
        /*0018*/ 	.byte	0x04, 0x17
        /*001a*/ 	.short	(.L_109 - .L_108)
.L_108:
        /*001c*/ 	.word	0x00000000
        /*0020*/ 	.short	0x0001
        /*0022*/ 	.short	0x0008
        /*0024*/ 	.byte	0x00, 0xf5, 0x21, 0x00


	//----- nvinfo : EIATTR_KPARAM_INFO
	.align		4
.L_109:
        /*0028*/ 	.byte	0x04, 0x17
        /*002a*/ 	.short	(.L_111 - .L_110)
.L_110:
        /*002c*/ 	.word	0x00000000
        /*0030*/ 	.short	0x0000
        /*0032*/ 	.short	0x0000
        /*0034*/ 	.byte	0x00, 0xf5, 0x21, 0x00


	//----- nvinfo : EIATTR_SPARSE_MMA_MASK
	.align		4
.L_111:
        /*0038*/ 	.byte	0x03, 0x50
        /*003a*/ 	.short	0x0000


	//----- nvinfo : EIATTR_MAXREG_COUNT
	.align		4
        /*003c*/ 	.byte	0x03, 0x1b
        /*003e*/ 	.short	0x00ff


	//----- nvinfo : EIATTR_NUM_BARRIERS
	.align		4
        /*0040*/ 	.byte	0x02, 0x4c
        /*0042*/ 	.byte	0x01
	.zero		1


	//----- nvinfo : EIATTR_MERCURY_ISA_VERSION
	.align		4
        /*0044*/ 	.byte	0x03, 0x5f
        /*0046*/ 	.short	0x0101


	//----- nvinfo : EIATTR_VRC_CTA_INIT_COUNT
	.align		4
        /*0048*/ 	.byte	0x02, 0x4a
	.zero		1
	.zero		1


	//----- nvinfo : EIATTR_EXIT_INSTR_OFFSETS
	.align		4
        /*004c*/ 	.byte	0x04, 0x1c
        /*004e*/ 	.short	(.L_113 - .L_112)


	//   ....[0]....
.L_112:
        /*0050*/ 	.word	0x00000140


	//   ....[1]....
        /*0054*/ 	.word	0x000001e0


	//----- nvinfo : EIATTR_CBANK_PARAM_SIZE
	.align		4
.L_113:
        /*0058*/ 	.byte	0x03, 0x19
        /*005a*/ 	.short	0x0014


	//----- nvinfo : EIATTR_PARAM_CBANK
	.align		4
        /*005c*/ 	.byte	0x04, 0x0a
        /*005e*/ 	.short	(.L_115 - .L_114)
	.align		4
.L_114:
        /*0060*/ 	.word	index@(.nv.constant0._Z7convertIfdEvPPT_PPT0_i)
        /*0064*/ 	.short	0x0380
        /*0066*/ 	.short	0x0014


	//----- nvinfo : EIATTR_SW_WAR
	.align		4
.L_115:
        /*0068*/ 	.byte	0x04, 0x36
        /*006a*/ 	.short	(.L_117 - .L_116)
.L_116:
        /*006c*/ 	.word	0x00000008
.L_117:


//--------------------- .nv.info._Z7convertIdfEvPPT_PPT0_i --------------------------
	.section	.nv.info._Z7convertIdfEvPPT_PPT0_i,"",@"SHT_CUDA_INFO"
	.sectionflags	@""
	.align	4


	//----- nvinfo : EIATTR_CUDA_API_VERSION
	.align		4
        /*0000*/ 	.byte	0x04, 0x37
        /*0002*/ 	.short	(.L_119 - .L_118)
.L_118:
        /*0004*/ 	.word	0x00000082


	//----- nvinfo : EIATTR_KPARAM_INFO
	.align		4
.L_119:
        /*0008*/ 	.byte	0x04, 0x17
        /*000a*/ 	.short	(.L_121 - .L_120)
.L_120:
        /*000c*/ 	.word	0x00000000
        /*0010*/ 	.short	0x0002
        /*0012*/ 	.short	0x0010
        /*0014*/ 	.byte	0x00, 0xf0, 0x11, 0x00


	//----- nvinfo : EIATTR_KPARAM_INFO
	.align		4
.L_121:
        /*0018*/ 	.byte	0x04, 0x17
        /*001a*/ 	.short	(.L_123 - .L_122)
.L_122:
        /*001c*/ 	.word	0x00000000
        /*0020*/ 	.short	0x0001
        /*0022*/ 	.short	0x0008
        /*0024*/ 	.byte	0x00, 0xf5, 0x21, 0x00


	//----- nvinfo : EIATTR_KPARAM_INFO
	.align		4
.L_123:
        /*0028*/ 	.byte	0x04, 0x17
        /*002a*/ 	.short	(.L_125 - .L_124)
.L_124:
        /*002c*/ 	.word	0x00000000
        /*0030*/ 	.short	0x0000
        /*0032*/ 	.short	0x0000
        /*0034*/ 	.byte	0x00, 0xf5, 0x21, 0x00


	//----- nvinfo : EIATTR_SPARSE_MMA_MASK
	.align		4
.L_125:
        /*0038*/ 	.byte	0x03, 0x50
        /*003a*/ 	.short	0x0000


	//----- nvinfo : EIATTR_MAXREG_COUNT
	.align		4
        /*003c*/ 	.byte	0x03, 0x1b
        /*003e*/ 	.short	0x00ff


	//----- nvinfo : EIATTR_NUM_BARRIERS
	.align		4
        /*0040*/ 	.byte	0x02, 0x4c
        /*0042*/ 	.byte	0x01
	.zero		1


	//----- nvinfo : EIATTR_MERCURY_ISA_VERSION
	.align		4
        /*0044*/ 	.byte	0x03, 0x5f
        /*0046*/ 	.short	0x0101


	//----- nvinfo : EIATTR_VRC_CTA_INIT_COUNT
	.align		4
        /*0048*/ 	.byte	0x02, 0x4a
	.zero		1
	.zero		1


	//----- nvinfo : EIATTR_EXIT_INSTR_OFFSETS
	.align		4
        /*004c*/ 	.byte	0x04, 0x1c
        /*004e*/ 	.short	(.L_127 - .L_126)


	//   ....[0]....
.L_126:
        /*0050*/ 	.word	0x00000140


	//   ....[1]....
        /*0054*/ 	.word	0x000001e0


	//----- nvinfo : EIATTR_CBANK_PARAM_SIZE
	.align		4
.L_127:
        /*0058*/ 	.byte	0x03, 0x19
        /*005a*/ 	.short	0x0014


	//----- nvinfo : EIATTR_PARAM_CBANK
	.align		4
        /*005c*/ 	.byte	0x04, 0x0a
        /*005e*/ 	.short	(.L_129 - .L_128)
	.align		4
.L_128:
        /*0060*/ 	.word	index@(.nv.constant0._Z7convertIdfEvPPT_PPT0_i)
        /*0064*/ 	.short	0x0380
        /*0066*/ 	.short	0x0014


	//----- nvinfo : EIATTR_SW_WAR
	.align		4
.L_129:
        /*0068*/ 	.byte	0x04, 0x36
        /*006a*/ 	.short	(.L_131 - .L_130)
.L_130:
        /*006c*/ 	.word	0x00000008
.L_131:


//--------------------- .nv.info._Z8subtractIdEvPPT_S2_S2_i --------------------------
	.section	.nv.info._Z8subtractIdEvPPT_S2_S2_i,"",@"SHT_CUDA_INFO"
	.sectionflags	@""
	.align	4


	//----- nvinfo : EIATTR_CUDA_API_VERSION
	.align		4
        /*0000*/ 	.byte	0x04, 0x37
        /*0002*/ 	.short	(.L_133 - .L_132)
.L_132:
        /*0004*/ 	.word	0x00000082


	//----- nvinfo : EIATTR_KPARAM_INFO
	.align		4
.L_133:
        /*0008*/ 	.byte	0x04, 0x17
        /*000a*/ 	.short	(.L_135 - .L_134)
.L_134:
        /*000c*/ 	.word	0x00000000
        /*0010*/ 	.short	0x0003
        /*0012*/ 	.short	0x0018
        /*0014*/ 	.byte	0x00, 0xf0, 0x11, 0x00


	//----- nvinfo : EIATTR_KPARAM_INFO
	.align		4
.L_135:
        /*0018*/ 	.byte	0x04, 0x17
        /*001a*/ 	.short	(.L_137 - .L_136)
.L_136:
        /*001c*/ 	.word	0x00000000
        /*0020*/ 	.short	0x0002
        /*0022*/ 	.short	0x0010
        /*0024*/ 	.byte	0x00, 0xf5, 0x21, 0x00


	//----- nvinfo : EIATTR_KPARAM_INFO
	.align		4
.L_137:
        /*0028*/ 	.byte	0x04, 0x17
        /*002a*/ 	.short	(.L_139 - .L_138)
.L_138:
        /*002c*/ 	.word	0x00000000
        /*0030*/ 	.short	0x0001
        /*0032*/ 	.short	0x0008
        /*0034*/ 	.byte	0x00, 0xf5, 0x21, 0x00


	//----- nvinfo : EIATTR_KPARAM_INFO
	.align		4
.L_139:
        /*0038*/ 	.byte	0x04, 0x17
        /*003a*/ 	.short	(.L_141 - .L_140)
.L_140:
        /*003c*/ 	.word	0x00000000
        /*0040*/ 	.short	0x0000
        /*0042*/ 	.short	0x0000
        /*0044*/ 	.byte	0x00, 0xf5, 0x21, 0x00


	//----- nvinfo : EIATTR_SPARSE_MMA_MASK
	.align		4
.L_141:
        /*0048*/ 	.byte	0x03, 0x50
        /*004a*/ 	.short	0x0000


	//----- nvinfo : EIATTR_MAXREG_COUNT
	.align		4
        /*004c*/ 	.byte	0x03, 0x1b
        /*004e*/ 	.short	0x00ff


	//----- nvinfo : EIATTR_NUM_BARRIERS
	.align		4
        /*0050*/ 	.byte	0x02, 0x4c
        /*0052*/ 	.byte	0x01
	.zero		1


	//----- nvinfo : EIATTR_MERCURY_ISA_VERSION
	.align		4
        /*0054*/ 	.byte	0x03, 0x5f
        /*0056*/ 	.short	0x0101


	//----- nvinfo : EIATTR_VRC_CTA_INIT_COUNT
	.align		4
        /*0058*/ 	.byte	0x02, 0x4a
	.zero		1
	.zero		1


	//----- nvinfo : EIATTR_EXIT_INSTR_OFFSETS
	.align		4
        /*005c*/ 	.byte	0x04, 0x1c
        /*005e*/ 	.short	(.L_143 - .L_142)


	//   ....[0]....
.L_142:
        /*0060*/ 	.word	0x00000180


	//   ....[1]....
        /*0064*/ 	.word	0x00000250


	//----- nvinfo : EIATTR_CBANK_PARAM_SIZE
	.align		4
.L_143:
        /*0068*/ 	.byte	0x03, 0x19
        /*006a*/ 	.short	0x001c


	//----- nvinfo : EIATTR_PARAM_CBANK
	.align		4
        /*006c*/ 	.byte	0x04, 0x0a
        /*006e*/ 	.short	(.L_145 - .L_144)
	.align		4
.L_144:
        /*0070*/ 	.word	index@(.nv.constant0._Z8subtractIdEvPPT_S2_S2_i)
        /*0074*/ 	.short	0x0380
        /*0076*/ 	.short	0x001c


	//----- nvinfo : EIATTR_SW_WAR
	.align		4
.L_145:
        /*0078*/ 	.byte	0x04, 0x36
        /*007a*/ 	.short	(.L_147 - .L_146)
.L_146:
        /*007c*/ 	.word	0x00000008
.L_147:


//--------------------- .nv.info._Z8subtractIfEvPPT_S2_S2_i --------------------------
	.section	.nv.info._Z8subtractIfEvPPT_S2_S2_i,"",@"SHT_CUDA_INFO"
	.sectionflags	@""
	.align	4


	//----- nvinfo : EIATTR_CUDA_API_VERSION
	.align		4
        /*0000*/ 	.byte	0x04, 0x37
        /*0002*/ 	.short	(.L_149 - .L_148)
.L_148:
        /*0004*/ 	.word	0x00000082


	//----- nvinfo : EIATTR_KPARAM_INFO
	.align		4
.L_149:
        /*0008*/ 	.byte	0x04, 0x17
        /*000a*/ 	.short	(.L_151 - .L_150)
.L_150:
        /*000c*/ 	.word	0x00000000
        /*0010*/ 	.short	0x0003
        /*0012*/ 	.short	0x0018
        /*0014*/ 	.byte	0x00, 0xf0, 0x11, 0x00


	//----- nvinfo : EIATTR_KPARAM_INFO
	.align		4
.L_151:
        /*0018*/ 	.byte	0x04, 0x17
        /*001a*/ 	.short	(.L_153 - .L_152)
.L_152:
        /*001c*/ 	.word	0x00000000
        /*0020*/ 	.short	0x0002
        /*0022*/ 	.short	0x0010
        /*0024*/ 	.byte	0x00, 0xf5, 0x21, 0x00


	//----- nvinfo : EIATTR_KPARAM_INFO
	.align		4
.L_153:
        /*0028*/ 	.byte	0x04, 0x17
        /*002a*/ 	.short	(.L_155 - .L_154)
.L_154:
        /*002c*/ 	.word	0x00000000
        /*0030*/ 	.short	0x0001
        /*0032*/ 	.short	0x0008
        /*0034*/ 	.byte	0x00, 0xf5, 0x21, 0x00


	//----- nvinfo : EIATTR_KPARAM_INFO
	.align		4
.L_155:
        /*0038*/ 	.byte	0x04, 0x17
        /*003a*/ 	.short	(.L_157 - .L_156)
.L_156:
        /*003c*/ 	.word	0x00000000
        /*0040*/ 	.short	0x0000
        /*0042*/ 	.short	0x0000
        /*0044*/ 	.byte	0x00, 0xf5, 0x21, 0x00


	//----- nvinfo : EIATTR_SPARSE_MMA_MASK
	.align		4
.L_157:
        /*0048*/ 	.byte	0x03, 0x50
        /*004a*/ 	.short	0x0000


	//----- nvinfo : EIATTR_MAXREG_COUNT
	.align		4
        /*004c*/ 	.byte	0x03, 0x1b
        /*004e*/ 	.short	0x00ff


	//----- nvinfo : EIATTR_NUM_BARRIERS
	.align		4
        /*0050*/ 	.byte	0x02, 0x4c
        /*0052*/ 	.byte	0x01
	.zero		1


	//----- nvinfo : EIATTR_MERCURY_ISA_VERSION
	.align		4
        /*0054*/ 	.byte	0x03, 0x5f
        /*0056*/ 	.short	0x0101


	//----- nvinfo : EIATTR_VRC_CTA_INIT_COUNT
	.align		4
        /*0058*/ 	.byte	0x02, 0x4a
	.zero		1
	.zero		1


	//----- nvinfo : EIATTR_EXIT_INSTR_OFFSETS
	.align		4
        /*005c*/ 	.byte	0x04, 0x1c
        /*005e*/ 	.short	(.L_159 - .L_158)


	//   ....[0]....
.L_158:
        /*0060*/ 	.word	0x00000180


	//   ....[1]....
        /*0064*/ 	.word	0x00000250


	//----- nvinfo : EIATTR_CBANK_PARAM_SIZE
	.align		4
.L_159:
        /*0068*/ 	.byte	0x03, 0x19
        /*006a*/ 	.short	0x001c


	//----- nvinfo : EIATTR_PARAM_CBANK
	.align		4
        /*006c*/ 	.byte	0x04, 0x0a
        /*006e*/ 	.short	(.L_161 - .L_160)
	.align		4
.L_160:
        /*0070*/ 	.word	index@(.nv.constant0._Z8subtractIfEvPPT_S2_S2_i)
        /*0074*/ 	.short	0x0380
        /*0076*/ 	.short	0x001c


	//----- nvinfo : EIATTR_SW_WAR
	.align		4
.L_161:
        /*0078*/ 	.byte	0x04, 0x36
        /*007a*/ 	.short	(.L_163 - .L_162)
.L_162:
        /*007c*/ 	.word	0x00000008
.L_163:


//--------------------- .nv.callgraph             --------------------------
	.section	.nv.callgraph,"",@"SHT_CUDA_CALLGRAPH"
	.align	4
	.sectionentsize	8
	.align		4
        /*0000*/ 	.word	0x00000000
	.align		4
        /*0004*/ 	.word	0xffffffff
	.align		4
        /*0008*/ 	.word	0x00000000
	.align		4
        /*000c*/ 	.word	0xfffffffe
	.align		4
        /*0010*/ 	.word	0x00000000
	.align		4
        /*0014*/ 	.word	0xfffffffd
	.align		4
        /*0018*/ 	.word	0x00000000
	.align		4
        /*001c*/ 	.word	0xfffffffc


//--------------------- .text._Z15convert_complexI7double2dS0_EvPPT_PPT1_i --------------------------
	.section	.text._Z15convert_complexI7double2dS0_EvPPT_PPT1_i,"ax",@progbits
	.align	128
        .global         _Z15convert_complexI7double2dS0_EvPPT_PPT1_i
        .type           _Z15convert_complexI7double2dS0_EvPPT_PPT1_i,@function
        .size           _Z15convert_complexI7double2dS0_EvPPT_PPT1_i,(.L_x_8 - _Z15convert_complexI7double2dS0_EvPPT_PPT1_i)
        .other          _Z15convert_complexI7double2dS0_EvPPT_PPT1_i,@"STO_CUDA_ENTRY STV_DEFAULT"
_Z15convert_complexI7double2dS0_EvPPT_PPT1_i:
.text._Z15convert_complexI7double2dS0_EvPPT_PPT1_i:
[----:B------:R-:W-:Y:S01]  /*0000*/  LDC R1, c[0x0][0x37c] ;  /* 0x0000df00ff017b82 */ /* 0x000fe20000000800 */
[----:B------:R-:W0:Y:S07]  /*0010*/  S2R R13, SR_TID.X ;  /* 0x00000000000d7919 */ /* 0x000e2e0000002100 */
[----:B------:R-:W1:Y:S01]  /*0020*/  LDC.64 R4, c[0x0][0x388] ;  /* 0x0000e200ff047b82 */ /* 0x000e620000000a00 */
[----:B------:R-:W2:Y:S07]  /*0030*/  LDCU.64 UR6, c[0x0][0x358] ;  /* 0x00006b00ff0677ac */ /* 0x000eae0008000a00 */
[----:B------:R-:W3:Y:S01]  /*0040*/  LDC.64 R6, c[0x0][0x380] ;  /* 0x0000e000ff067b82 */ /* 0x000ee20000000a00 */
[----:B------:R-:W4:Y:S01]  /*0050*/  S2R R0, SR_CTAID.X ;  /* 0x0000000000007919 */ /* 0x000f220000002500 */
[----:B------:R-:W5:Y:S01]  /*0060*/  LDCU UR4, c[0x0][0x390] ;  /* 0x00007200ff0477ac */ /* 0x000f620008000800 */
[----:B0-----:R-:W-:-:S13]  /*0070*/  ISETP.NE.AND P0, PT, R13, RZ, PT ;  /* 0x000000ff0d00720c */ /* 0x001fda0003f05270 */
[----:B------:R-:W1:Y:S02]  /*0080*/  @!P0 S2R R3, SR_CTAID.Y ;  /* 0x0000000000038919 */ /* 0x000e640000002600 */
[----:B-1----:R-:W-:-:S04]  /*0090*/  @!P0 IMAD.WIDE.U32 R4, R3, 0x8, R4 ;  /* 0x0000000803048825 */ /* 0x002fc800078e0004 */
[----:B---3--:R-:W-:Y:S02]  /*00a0*/  @!P0 IMAD.WIDE.U32 R6, R3, 0x8, R6 ;  /* 0x0000000803068825 */ /* 0x008fe400078e0006 */
[----:B--2---:R-:W2:Y:S04]  /*00b0*/  @!P0 LDG.E.64 R4, desc[UR6][R4.64] ;  /* 0x0000000604048981 */ /* 0x004ea8000c1e1b00 */
[----:B------:R-:W2:Y:S01]  /*00c0*/  @!P0 LDG.E.64 R6, desc[UR6][R6.64] ;  /* 0x0000000606068981 */ /* 0x000ea2000c1e1b00 */
[----:B----4-:R-:W-:Y:S02]  /*00d0*/  LEA R13, R0, R13, 0x8 ;  /* 0x0000000d000d7211 */ /* 0x010fe400078e40ff */
[----:B------:R-:W-:Y:S01]  /*00e0*/  @!P0 MOV R0, 0x400 ;  /* 0x0000040000008802 */ /* 0x000fe20000000f00 */
[----:B------:R-:W0:Y:S01]  /*00f0*/  @!P0 S2R R3, SR_CgaCtaId ;  /* 0x0000000000038919 */ /* 0x000e220000008800 */
[----:B-----5:R-:W-:-:S02]  /*0100*/  ISETP.GE.AND P1, PT, R13, UR4, PT ;  /* 0x000000040d007c0c */ /* 0x020fc4000bf26270 */
[----:B0-----:R-:W-:-:S05]  /*0110*/  @!P0 LEA R3, R3, R0, 0x18 ;  /* 0x0000000003038211 */ /* 0x001fca00078ec0ff */
[----:B--2---:R0:W-:Y:S01]  /*0120*/  @!P0 STS.128 [R3], R4 ;  /* 0x0000000403008388 */ /* 0x0041e20000000c00 */
[----:B------:R-:W-:Y:S06]  /*0130*/  BAR.SYNC.DEFER_BLOCKING 0x0 ;  /* 0x0000000000007b1d */ /* 0x000fec0000010000 */
[----:B------:R-:W-:Y:S05]  /*0140*/  @P1 EXIT ;  /* 0x000000000000194d */ /* 0x000fea0003800000 */
[----:B------:R-:W1:Y:S01]  /*0150*/  S2UR UR5, SR_CgaCtaId ;  /* 0x00000000000579c3 */ /* 0x000e620000008800 */
[----:B------:R-:W-:Y:S02]  /*0160*/  UMOV UR4, 0x400 ;  /* 0x0000040000047882 */ /* 0x000fe40000000000 */
[----:B-1----:R-:W-:-:S09]  /*0170*/  ULEA UR4, UR5, UR4, 0x18 ;  /* 0x0000000405047291 */ /* 0x002fd2000f8ec0ff */
[----:B0-----:R-:W0:Y:S02]  /*0180*/  LDS.128 R4, [UR4] ;  /* 0x00000004ff047984 */ /* 0x001e240008000c00 */
[----:B0-----:R-:W-:-:S05]  /*0190*/  IMAD.WIDE R4, R13, 0x10, R4 ;  /* 0x000000100d047825 */ /* 0x001fca00078e0204 */
[----:B------:R-:W2:Y:S01]  /*01a0*/  LDG.E.128 R8, desc[UR6][R4.64] ;  /* 0x0000000604087981 */ /* 0x000ea2000c1e1d00 */
[----:B------:R-:W-:-:S05]  /*01b0*/  IMAD.WIDE R6, R13, 0x10, R6 ;  /* 0x000000100d067825 */ /* 0x000fca00078e0206 */
[----:B--2---:R-:W-:Y:S01]  /*01c0*/  STG.E.128 desc[UR6][R6.64], R8 ;  /* 0x0000000806007986 */ /* 0x004fe2000c101d06 */
[----:B------:R-:W-:Y:S05]  /*01d0*/  EXIT ;  /* 0x000000000000794d */ /* 0x000fea0003800000 */
.L_x_0:
[----:B------:R-:W-:-:S00]  /*01e0*/  BRA `(.L_x_0) ;  /* 0xfffffffc00fc7947 */ /* 0x000fc0000383ffff */
[----:B------:R-:W-:-:S00]  /*01f0*/  NOP ;  /* 0x0000000000007918 */ /* 0x000fc00000000000 */
        /* <DEDUP_REMOVED lines=8> */
.L_x_8:


//--------------------- .text._Z15convert_complexI6float2f7double2EvPPT_PPT1_i --------------------------
	.section	.text._Z15convert_complexI6float2f7double2EvPPT_PPT1_i,"ax",@progbits
	.align	128
        .global         _Z15convert_complexI6float2f7double2EvPPT_PPT1_i
        .type           _Z15convert_complexI6float2f7double2EvPPT_PPT1_i,@function
        .size           _Z15convert_complexI6float2f7double2EvPPT_PPT1_i,(.L_x_9 - _Z15convert_complexI6float2f7double2EvPPT_PPT1_i)
        .other          _Z15convert_complexI6float2f7double2EvPPT_PPT1_i,@"STO_CUDA_ENTRY STV_DEFAULT"
_Z15convert_complexI6float2f7double2EvPPT_PPT1_i:
.text._Z15convert_complexI6float2f7double2EvPPT_PPT1_i:
        /* <DEDUP_REMOVED lines=26> */
[----:B------:R-:W2:Y:S01]  /*01a0*/  LDG.E.64 R2, desc[UR6][R4.64] ;  /* 0x0000000604027981 */ /* 0x000ea2000c1e1b00 */
[----:B------:R-:W-:Y:S01]  /*01b0*/  IMAD.WIDE R6, R9, 0x8, R6 ;  /* 0x0000000809067825 */ /* 0x000fe200078e0206 */
[----:B--2---:R-:W0:Y:S04]  /*01c0*/  F2F.F32.F64 R3, R2 ;  /* 0x0000000200037310 */ /* 0x004e280000301000 */
[----:B0-----:R-:W-:Y:S04]  /*01d0*/  STG.E desc[UR6][R6.64], R3 ;  /* 0x0000000306007986 */ /* 0x001fe8000c101906 */
[----:B------:R-:W2:Y:S02]  /*01e0*/  LDG.E.64 R8, desc[UR6][R4.64+0x8] ;  /* 0x0000080604087981 */ /* 0x000ea4000c1e1b00 */
[----:B--2---:R-:W0:Y:S02]  /*01f0*/  F2F.F32.F64 R9, R8 ;  /* 0x0000000800097310 */ /* 0x004e240000301000 */
[----:B0-----:R-:W-:Y:S01]  /*0200*/  STG.E desc[UR6][R6.64+0x4], R9 ;  /* 0x0000040906007986 */ /* 0x001fe2000c101906 */
[----:B------:R-:W-:Y:S05]  /*0210*/  EXIT ;  /* 0x000000000000794d */ /* 0x000fea0003800000 */
.L_x_1:
        /* <DEDUP_REMOVED lines=14> */
.L_x_9:


//--------------------- .text._Z15convert_complexI7double2d6float2EvPPT_PPT1_i --------------------------
	.section	.text._Z15convert_complexI7double2d6float2EvPPT_PPT1_i,"ax",@progbits
	.align	128
        .global         _Z15convert_complexI7double2d6float2EvPPT_PPT1_i
        .type           _Z15convert_complexI7double2d6float2EvPPT_PPT1_i,@function
        .size           _Z15convert_complexI7double2d6float2EvPPT_PPT1_i,(.L_x_10 - _Z15convert_complexI7double2d6float2EvPPT_PPT1_i)
        .other          _Z15convert_complexI7double2d6float2EvPPT_PPT1_i,@"STO_CUDA_ENTRY STV_DEFAULT"
_Z15convert_complexI7double2d6float2EvPPT_PPT1_i:
.text._Z15convert_complexI7double2d6float2EvPPT_PPT1_i:
        /* <DEDUP_REMOVED lines=26> */
[----:B------:R-:W2:Y:S01]  /*01a0*/  LDG.E R2, desc[UR6][R4.64] ;  /* 0x0000000604027981 */ /* 0x000ea2000c1e1900 */
[----:B------:R-:W-:Y:S01]  /*01b0*/  IMAD.WIDE R6, R9, 0x10, R6 ;  /* 0x0000001009067825 */ /* 0x000fe200078e0206 */
[----:B--2---:R-:W0:Y:S04]  /*01c0*/  F2F.F64.F32 R2, R2 ;  /* 0x0000000200027310 */ /* 0x004e280000201800 */
[----:B0-----:R-:W-:Y:S04]  /*01d0*/  STG.E.64 desc[UR6][R6.64], R2 ;  /* 0x0000000206007986 */ /* 0x001fe8000c101b06 */
[----:B------:R-:W2:Y:S02]  /*01e0*/  LDG.E R8, desc[UR6][R4.64+0x4] ;  /* 0x0000040604087981 */ /* 0x000ea4000c1e1900 */
[----:B--2---:R-:W0:Y:S02]  /*01f0*/  F2F.F64.F32 R8, R8 ;  /* 0x0000000800087310 */ /* 0x004e240000201800 */
[----:B0-----:R-:W-:Y:S01]  /*0200*/  STG.E.64 desc[UR6][R6.64+0x8], R8 ;  /* 0x0000080806007986 */ /* 0x001fe2000c101b06 */
[----:B------:R-:W-:Y:S05]  /*0210*/  EXIT ;  /* 0x000000000000794d */ /* 0x000fea0003800000 */
.L_x_2:
        /* <DEDUP_REMOVED lines=14> */
.L_x_10:


//--------------------- .text._Z7convertIddEvPPT_PPT0_i --------------------------
	.section	.text._Z7convertIddEvPPT_PPT0_i,"ax",@progbits
	.align	128
        .global         _Z7convertIddEvPPT_PPT0_i
        .type           _Z7convertIddEvPPT_PPT0_i,@function
        .size           _Z7convertIddEvPPT_PPT0_i,(.L_x_11 - _Z7convertIddEvPPT_PPT0_i)
        .other          _Z7convertIddEvPPT_PPT0_i,@"STO_CUDA_ENTRY STV_DEFAULT"
_Z7convertIddEvPPT_PPT0_i:
.text._Z7convertIddEvPPT_PPT0_i:
        /* <DEDUP_REMOVED lines=25> */
[----:B0-----:R-:W-:-:S06]  /*0190*/  IMAD.WIDE R4, R9, 0x8, R4 ;  /* 0x0000000809047825 */ /* 0x001fcc00078e0204 */
[----:B------:R-:W2:Y:S01]  /*01a0*/  LDG.E.64 R4, desc[UR6][R4.64] ;  /* 0x0000000604047981 */ /* 0x000ea2000c1e1b00 */
[----:B------:R-:W-:-:S05]  /*01b0*/  IMAD.WIDE R6, R9, 0x8, R6 ;  /* 0x0000000809067825 */ /* 0x000fca00078e0206 */
[----:B--2---:R-:W-:Y:S01]  /*01c0*/  STG.E.64 desc[UR6][R6.64], R4 ;  /* 0x0000000406007986 */ /* 0x004fe2000c101b06 */
[----:B------:R-:W-:Y:S05]  /*01d0*/  EXIT ;  /* 0x000000000000794d */ /* 0x000fea0003800000 */
.L_x_3:
        /* <DEDUP_REMOVED lines=10> */
.L_x_11:


//--------------------- .text._Z7convertIfdEvPPT_PPT0_i --------------------------
	.section	.text._Z7convertIfdEvPPT_PPT0_i,"ax",@progbits
	.align	128
        .global         _Z7convertIfdEvPPT_PPT0_i
        .type           _Z7convertIfdEvPPT_PPT0_i,@function
        .size           _Z7convertIfdEvPPT_PPT0_i,(.L_x_12 - _Z7convertIfdEvPPT_PPT0_i)
        .other          _Z7convertIfdEvPPT_PPT0_i,@"STO_CUDA_ENTRY STV_DEFAULT"
_Z7convertIfdEvPPT_PPT0_i:
.text._Z7convertIfdEvPPT_PPT0_i:
        /* <DEDUP_REMOVED lines=27> */
[----:B------:R-:W-:Y:S01]  /*01b0*/  IMAD.WIDE R6, R9, 0x4, R6 ;  /* 0x0000000409067825 */ /* 0x000fe200078e0206 */
[----:B--2---:R-:W0:Y:S04]  /*01c0*/  F2F.F32.F64 R3, R4 ;  /* 0x0000000400037310 */ /* 0x004e280000301000 */
[----:B0-----:R-:W-:Y:S01]  /*01d0*/  STG.E desc[UR6][R6.64], R3 ;  /* 0x0000000306007986 */ /* 0x001fe2000c101906 */
[----:B------:R-:W-:Y:S05]  /*01e0*/  EXIT ;  /* 0x000000000000794d */ /* 0x000fea0003800000 */
.L_x_4:
        /* <DEDUP_REMOVED lines=9> */
.L_x_12:


//--------------------- .text._Z7convertIdfEvPPT_PPT0_i --------------------------
	.section	.text._Z7convertIdfEvPPT_PPT0_i,"ax",@progbits
	.align	128
        .global         _Z7convertIdfEvPPT_PPT0_i
        .type           _Z7convertIdfEvPPT_PPT0_i,@function
        .size           _Z7convertIdfEvPPT_PPT0_i,(.L_x_13 - _Z7convertIdfEvPPT_PPT0_i)
        .other          _Z7convertIdfEvPPT_PPT0_i,@"STO_CUDA_ENTRY STV_DEFAULT"
_Z7convertIdfEvPPT_PPT0_i:
.text._Z7convertIdfEvPPT_PPT0_i:
        /* <DEDUP_REMOVED lines=29> */
[----:B0-----:R-:W-:Y:S01]  /*01d0*/  STG.E.64 desc[UR6][R6.64], R2 ;  /* 0x0000000206007986 */ /* 0x001fe2000c101b06 */
[----:B------:R-:W-:Y:S05]  /*01e0*/  EXIT ;  /* 0x000000000000794d */ /* 0x000fea0003800000 */
.L_x_5:
        /* <DEDUP_REMOVED lines=9> */
.L_x_13:


//--------------------- .text._Z8subtractIdEvPPT_S2_S2_i --------------------------
	.section	.text._Z8subtractIdEvPPT_S2_S2_i,"ax",@progbits
	.align	128
        .global         _Z8subtractIdEvPPT_S2_S2_i
        .type           _Z8subtractIdEvPPT_S2_S2_i,@function
        .size           _Z8subtractIdEvPPT_S2_S2_i,(.L_x_14 - _Z8subtractIdEvPPT_S2_S2_i)
        .other          _Z8subtractIdEvPPT_S2_S2_i,@"STO_CUDA_ENTRY STV_DEFAULT"
_Z8subtractIdEvPPT_S2_S2_i:
.text._Z8subtractIdEvPPT_S2_S2_i:
        /* <DEDUP_REMOVED lines=8> */
[----:B------:R-:W1:Y:S01]  /*0080*/  @!P0 S2R R9, SR_CTAID.Y ;  /* 0x0000000000098919 */ /* 0x000e620000002600 */
[----:B------:R-:W0:Y:S01]  /*0090*/  @!P0 LDC.64 R6, c[0x0][0x390] ;  /* 0x0000e400ff068b82 */ /* 0x000e220000000a00 */
[----:B-1----:R-:W-:-:S04]  /*00a0*/  @!P0 IMAD.WIDE.U32 R4, R9, 0x8, R4 ;  /* 0x0000000809048825 */ /* 0x002fc800078e0004 */
[C---:B0-----:R-:W-:Y:S02]  /*00b0*/  @!P0 IMAD.WIDE.U32 R6, R9.reuse, 0x8, R6 ;  /* 0x0000000809068825 */ /* 0x041fe400078e0006 */
[----:B--2---:R-:W2:Y:S02]  /*00c0*/  @!P0 LDG.E.64 R4, desc[UR6][R4.64] ;  /* 0x0000000604048981 */ /* 0x004ea4000c1e1b00 */
[----:B---3--:R-:W-:Y:S02]  /*00d0*/  @!P0 IMAD.WIDE.U32 R2, R9, 0x8, R2 ;  /* 0x0000000809028825 */ /* 0x008fe400078e0002 */
[----:B------:R-:W2:Y:S04]  /*00e0*/  @!P0 LDG.E.64 R6, desc[UR6][R6.64] ;  /* 0x0000000606068981 */ /* 0x000ea8000c1e1b00 */
[----:B------:R-:W3:Y:S01]  /*00f0*/  @!P0 LDG.E.64 R2, desc[UR6][R2.64] ;  /* 0x0000000602028981 */ /* 0x000ee2000c1e1b00 */
[----:B------:R-:W0:Y:S01]  /*0100*/  @!P0 S2R R9, SR_CgaCtaId ;  /* 0x0000000000098919 */ /* 0x000e220000008800 */
[----:B----4-:R-:W-:-:S02]  /*0110*/  LEA R11, R0, R11, 0x8 ;  /* 0x0000000b000b7211 */ /* 0x010fc400078e40ff */
[----:B------:R-:W-:Y:S02]  /*0120*/  @!P0 MOV R0, 0x400 ;  /* 0x0000040000008802 */ /* 0x000fe40000000f00 */
[----:B-----5:R-:W-:Y:S02]  /*0130*/  ISETP.GE.AND P1, PT, R11, UR4, PT ;  /* 0x000000040b007c0c */ /* 0x020fe4000bf26270 */
[----:B0-----:R-:W-:-:S05]  /*0140*/  @!P0 LEA R9, R9, R0, 0x18 ;  /* 0x0000000009098211 */ /* 0x001fca00078ec0ff */
[----:B--2---:R0:W-:Y:S04]  /*0150*/  @!P0 STS.128 [R9], R4 ;  /* 0x0000000409008388 */ /* 0x0041e80000000c00 */
[----:B---3--:R0:W-:Y:S01]  /*0160*/  @!P0 STS.64 [R9+0x10], R2 ;  /* 0x0000100209008388 */ /* 0x0081e20000000a00 */
[----:B------:R-:W-:Y:S06]  /*0170*/  BAR.SYNC.DEFER_BLOCKING 0x0 ;  /* 0x0000000000007b1d */ /* 0x000fec0000010000 */
[----:B------:R-:W-:Y:S05]  /*0180*/  @P1 EXIT ;  /* 0x000000000000194d */ /* 0x000fea0003800000 */
[----:B------:R-:W1:Y:S01]  /*0190*/  S2UR UR5, SR_CgaCtaId ;  /* 0x00000000000579c3 */ /* 0x000e620000008800 */
[----:B------:R-:W-:Y:S02]  /*01a0*/  UMOV UR4, 0x400 ;  /* 0x0000040000047882 */ /* 0x000fe40000000000 */
[----:B-1----:R-:W-:-:S09]  /*01b0*/  ULEA UR4, UR5, UR4, 0x18 ;  /* 0x0000000405047291 */ /* 0x002fd2000f8ec0ff */
[----:B0-----:R-:W0:Y:S04]  /*01c0*/  LDS.128 R4, [UR4] ;  /* 0x00000004ff047984 */ /* 0x001e280008000c00 */
[----:B------:R-:W1:Y:S01]  /*01d0*/  LDS.64 R8, [UR4+0x10] ;  /* 0x00001004ff087984 */ /* 0x000e620008000a00 */
[----:B0-----:R-:W-:-:S04]  /*01e0*/  IMAD.WIDE R4, R11, 0x8, R4 ;  /* 0x000000080b047825 */ /* 0x001fc800078e0204 */
[C---:B------:R-:W-:Y:S02]  /*01f0*/  IMAD.WIDE R6, R11.reuse, 0x8, R6 ;  /* 0x000000080b067825 */ /* 0x040fe400078e0206 */
[----:B------:R-:W2:Y:S04]  /*0200*/  LDG.E.64 R4, desc[UR6][R4.64] ;  /* 0x0000000604047981 */ /* 0x000ea8000c1e1b00 */
[----:B------:R-:W2:Y:S01]  /*0210*/  LDG.E.64 R6, desc[UR6][R6.64] ;  /* 0x0000000606067981 */ /* 0x000ea2000c1e1b00 */
[----:B-1----:R-:W-:Y:S01]  /*0220*/  IMAD.WIDE R8, R11, 0x8, R8 ;  /* 0x000000080b087825 */ /* 0x002fe200078e0208 */
[----:B--2---:R-:W-:-:S07]  /*0230*/  DADD R2, R4, -R6 ;  /* 0x0000000004027229 */ /* 0x004fce0000000806 */
[----:B------:R-:W-:Y:S01]  /*0240*/  STG.E.64 desc[UR6][R8.64], R2 ;  /* 0x0000000208007986 */ /* 0x000fe2000c101b06 */
[----:B------:R-:W-:Y:S05]  /*0250*/  EXIT ;  /* 0x000000000000794d */ /* 0x000fea0003800000 */
.L_x_6:
        /* <DEDUP_REMOVED lines=10> */
.L_x_14:


//--------------------- .text._Z8subtractIfEvPPT_S2_S2_i --------------------------
	.section	.text._Z8subtractIfEvPPT_S2_S2_i,"ax",@progbits
	.align	128
        .global         _Z8subtractIfEvPPT_S2_S2_i
        .type           _Z8subtractIfEvPPT_S2_S2_i,@function
        .size           _Z8subtractIfEvPPT_S2_S2_i,(.L_x_15 - _Z8subtractIfEvPPT_S2_S2_i)
        .other          _Z8subtractIfEvPPT_S2_S2_i,@"STO_CUDA_ENTRY STV_DEFAULT"
_Z8subtractIfEvPPT_S2_S2_i:
.text._Z8subtractIfEvPPT_S2_S2_i:
        /* <DEDUP_REMOVED lines=32> */
[----:B------:R-:W2:Y:S04]  /*0200*/  LDG.E R4, desc[UR6][R4.64] ;  /* 0x0000000604047981 */ /* 0x000ea8000c1e1900 */
[----:B------:R-:W2:Y:S01]  /*0210*/  LDG.E R7, desc[UR6][R6.64] ;  /* 0x0000000606077981 */ /* 0x000ea2000c1e1900 */
[----:B-1----:R-:W-:-:S04]  /*0220*/  IMAD.WIDE R2, R11, 0x4, R2 ;  /* 0x000000040b027825 */ /* 0x002fc800078e0202 */
[----:B--2---:R-:W-:-:S05]  /*0230*/  FADD R9, R4, -R7 ;  /* 0x8000000704097221 */ /* 0x004fca0000000000 */
[----:B------:R-:W-:Y:S01]  /*0240*/  STG.E desc[UR6][R2.64], R9 ;  /* 0x0000000902007986 */ /* 0x000fe2000c101906 */
[----:B------:R-:W-:Y:S05]  /*0250*/  EXIT ;  /* 0x000000000000794d */ /* 0x000fea0003800000 */
.L_x_7:
        /* <DEDUP_REMOVED lines=10> */
.L_x_15:


//--------------------- .nv.shared._Z15convert_complexI7double2dS0_EvPPT_PPT1_i --------------------------
	.section	.nv.shared._Z15convert_complexI7double2dS0_EvPPT_PPT1_i,"aw",@nobits
	.sectionflags	@""
	.align	8
.nv.shared._Z15convert_complexI7double2dS0_EvPPT_PPT1_i:
	.zero		1040


//--------------------- .nv.shared.reserved.0     --------------------------
	.section	.nv.shared.reserved.0,"aw",@nobits
	.weak		__nv_reservedSMEM_offset_0_alias
	.size		__nv_reservedSMEM_offset_0_alias, 0, 64
	.other		__nv_reservedSMEM_offset_0_alias,@"STO_CUDA_RESERVED_SHARED STV_DEFAULT"
__nv_reservedSMEM_offset_0_alias:
	.zero		0
	.zero		64


//--------------------- .nv.shared._Z15convert_complexI6float2f7double2EvPPT_PPT1_i --------------------------
	.section	.nv.shared._Z15convert_complexI6float2f7double2EvPPT_PPT1_i,"aw",@nobits
	.sectionflags	@""
	.align	8
.nv.shared._Z15convert_complexI6float2f7double2EvPPT_PPT1_i:
	.zero		1040


//--------------------- .nv.shared._Z15convert_complexI7double2d6float2EvPPT_PPT1_i --------------------------
	.section	.nv.shared._Z15convert_complexI7double2d6float2EvPPT_PPT1_i,"aw",@nobits
	.sectionflags	@""
	.align	8
.nv.shared._Z15convert_complexI7double2d6float2EvPPT_PPT1_i:
	.zero		1040


//--------------------- .nv.shared._Z7convertIddEvPPT_PPT0_i --------------------------
	.section	.nv.shared._Z7convertIddEvPPT_PPT0_i,"aw",@nobits
	.sectionflags	@""
	.align	8
.nv.shared._Z7convertIddEvPPT_PPT0_i:
	.zero		1040


//--------------------- .nv.shared._Z7convertIfdEvPPT_PPT0_i --------------------------
	.section	.nv.shared._Z7convertIfdEvPPT_PPT0_i,"aw",@nobits
	.sectionflags	@""
	.align	8
.nv.shared._Z7convertIfdEvPPT_PPT0_i:
	.zero		1040


//--------------------- .nv.shared._Z7convertIdfEvPPT_PPT0_i --------------------------
	.section	.nv.shared._Z7convertIdfEvPPT_PPT0_i,"aw",@nobits
	.sectionflags	@""
	.align	8
.nv.shared._Z7convertIdfEvPPT_PPT0_i:
	.zero		1040


//--------------------- .nv.shared._Z8subtractIdEvPPT_S2_S2_i --------------------------
	.section	.nv.shared._Z8subtractIdEvPPT_S2_S2_i,"aw",@nobits
	.sectionflags	@""
	.align	8
.nv.shared._Z8subtractIdEvPPT_S2_S2_i:
	.zero		1048


//--------------------- .nv.shared._Z8subtractIfEvPPT_S2_S2_i --------------------------
	.section	.nv.shared._Z8subtractIfEvPPT_S2_S2_i,"aw",@nobits
	.sectionflags	@""
	.align	8
.nv.shared._Z8subtractIfEvPPT_S2_S2_i:
	.zero		1048


//--------------------- .nv.constant0._Z15convert_complexI7double2dS0_EvPPT_PPT1_i --------------------------
	.section	.nv.constant0._Z15convert_complexI7double2dS0_EvPPT_PPT1_i,"a",@progbits
	.sectionflags	@""
	.align	4
.nv.constant0._Z15convert_complexI7double2dS0_EvPPT_PPT1_i:
	.zero		916


//--------------------- .nv.constant0._Z15convert_complexI6float2f7double2EvPPT_PPT1_i --------------------------
	.section	.nv.constant0._Z15convert_complexI6float2f7double2EvPPT_PPT1_i,"a",@progbits
	.sectionflags	@""
	.align	4
.nv.constant0._Z15convert_complexI6float2f7double2EvPPT_PPT1_i:
	.zero		916


//--------------------- .nv.constant0._Z15convert_complexI7double2d6float2EvPPT_PPT1_i --------------------------
	.section	.nv.constant0._Z15convert_complexI7double2d6float2EvPPT_PPT1_i,"a",@progbits
	.sectionflags	@""
	.align	4
.nv.constant0._Z15convert_complexI7double2d6float2EvPPT_PPT1_i:
	.zero		916


//--------------------- .nv.constant0._Z7convertIddEvPPT_PPT0_i --------------------------
	.section	.nv.constant0._Z7convertIddEvPPT_PPT0_i,"a",@progbits
	.sectionflags	@""
	.align	4
.nv.constant0._Z7convertIddEvPPT_PPT0_i:
	.zero		916


//--------------------- .nv.constant0._Z7convertIfdEvPPT_PPT0_i --------------------------
	.section	.nv.constant0._Z7convertIfdEvPPT_PPT0_i,"a",@progbits
	.sectionflags	@""
	.align	4
.nv.constant0._Z7convertIfdEvPPT_PPT0_i:
	.zero		916


//--------------------- .nv.constant0._Z7convertIdfEvPPT_PPT0_i --------------------------
	.section	.nv.constant0._Z7convertIdfEvPPT_PPT0_i,"a",@progbits
	.sectionflags	@""
	.align	4
.nv.constant0._Z7convertIdfEvPPT_PPT0_i:
	.zero		916


//--------------------- .nv.constant0._Z8subtractIdEvPPT_S2_S2_i --------------------------
	.section	.nv.constant0._Z8subtractIdEvPPT_S2_S2_i,"a",@progbits
	.sectionflags	@""
	.align	4
.nv.constant0._Z8subtractIdEvPPT_S2_S2_i:
	.zero		924


//--------------------- .nv.constant0._Z8subtractIfEvPPT_S2_S2_i --------------------------
	.section	.nv.constant0._Z8subtractIfEvPPT_S2_S2_i,"a",@progbits
	.sectionflags	@""
	.align	4
.nv.constant0._Z8subtractIfEvPPT_S2_S2_i:
	.zero		924


//--------------------- SYMBOLS --------------------------

	.type		.nv.reservedSmem.offset0,@object
	.size		.nv.reservedSmem.offset0,0x4
	.type		.nv.reservedSmem.cap,@object
	.size		.nv.reservedSmem.cap,0x4
